//
// Generated by NVIDIA NVVM Compiler
//
// Compiler Build ID: CL-36424714
// Cuda compilation tools, release 13.0, V13.0.88
// Based on NVVM 20.0.0
//

.version 9.0
.target sm_100
.address_size 64

	// .globl	_Z12naive_kerneliPfS_S_S_S_S_S_ffffS_S_S_

.visible .entry _Z12naive_kerneliPfS_S_S_S_S_S_ffffS_S_S_(
	.param .u32 _Z12naive_kerneliPfS_S_S_S_S_S_ffffS_S_S__param_0,
	.param .u64 .ptr .align 1 _Z12naive_kerneliPfS_S_S_S_S_S_ffffS_S_S__param_1,
	.param .u64 .ptr .align 1 _Z12naive_kerneliPfS_S_S_S_S_S_ffffS_S_S__param_2,
	.param .u64 .ptr .align 1 _Z12naive_kerneliPfS_S_S_S_S_S_ffffS_S_S__param_3,
	.param .u64 .ptr .align 1 _Z12naive_kerneliPfS_S_S_S_S_S_ffffS_S_S__param_4,
	.param .u64 .ptr .align 1 _Z12naive_kerneliPfS_S_S_S_S_S_ffffS_S_S__param_5,
	.param .u64 .ptr .align 1 _Z12naive_kerneliPfS_S_S_S_S_S_ffffS_S_S__param_6,
	.param .u64 .ptr .align 1 _Z12naive_kerneliPfS_S_S_S_S_S_ffffS_S_S__param_7,
	.param .f32 _Z12naive_kerneliPfS_S_S_S_S_S_ffffS_S_S__param_8,
	.param .f32 _Z12naive_kerneliPfS_S_S_S_S_S_ffffS_S_S__param_9,
	.param .f32 _Z12naive_kerneliPfS_S_S_S_S_S_ffffS_S_S__param_10,
	.param .f32 _Z12naive_kerneliPfS_S_S_S_S_S_ffffS_S_S__param_11,
	.param .u64 .ptr .align 1 _Z12naive_kerneliPfS_S_S_S_S_S_ffffS_S_S__param_12,
	.param .u64 .ptr .align 1 _Z12naive_kerneliPfS_S_S_S_S_S_ffffS_S_S__param_13,
	.param .u64 .ptr .align 1 _Z12naive_kerneliPfS_S_S_S_S_S_ffffS_S_S__param_14
)
{
	.reg .pred 	%p<35>;
	.reg .b32 	%r<37>;
	.reg .b32 	%f<309>;
	.reg .b64 	%rd<81>;

	ld.param.u32 	%r18, [_Z12naive_kerneliPfS_S_S_S_S_S_ffffS_S_S__param_0];
	ld.param.u64 	%rd38, [_Z12naive_kerneliPfS_S_S_S_S_S_ffffS_S_S__param_2];
	ld.param.u64 	%rd39, [_Z12naive_kerneliPfS_S_S_S_S_S_ffffS_S_S__param_3];
	ld.param.u64 	%rd31, [_Z12naive_kerneliPfS_S_S_S_S_S_ffffS_S_S__param_4];
	ld.param.f32 	%f48, [_Z12naive_kerneliPfS_S_S_S_S_S_ffffS_S_S__param_8];
	ld.param.f32 	%f50, [_Z12naive_kerneliPfS_S_S_S_S_S_ffffS_S_S__param_10];
	cvta.to.global.u64 	%rd1, %rd31;
	cvta.to.global.u64 	%rd2, %rd39;
	cvta.to.global.u64 	%rd3, %rd38;
	mov.u32 	%r19, %ntid.x;
	mov.u32 	%r20, %ctaid.x;
	mov.u32 	%r21, %tid.x;
	mad.lo.s32 	%r1, %r19, %r20, %r21;
	setp.ge.s32 	%p1, %r1, %r18;
	@%p1 bra 	$L__BB0_29;
	ld.param.u64 	%rd74, [_Z12naive_kerneliPfS_S_S_S_S_S_ffffS_S_S__param_14];
	ld.param.u64 	%rd73, [_Z12naive_kerneliPfS_S_S_S_S_S_ffffS_S_S__param_13];
	ld.param.u64 	%rd72, [_Z12naive_kerneliPfS_S_S_S_S_S_ffffS_S_S__param_12];
	ld.param.u64 	%rd71, [_Z12naive_kerneliPfS_S_S_S_S_S_ffffS_S_S__param_7];
	ld.param.u64 	%rd70, [_Z12naive_kerneliPfS_S_S_S_S_S_ffffS_S_S__param_6];
	ld.param.u64 	%rd69, [_Z12naive_kerneliPfS_S_S_S_S_S_ffffS_S_S__param_5];
	ld.param.u64 	%rd66, [_Z12naive_kerneliPfS_S_S_S_S_S_ffffS_S_S__param_1];
	cvta.to.global.u64 	%rd40, %rd66;
	cvta.to.global.u64 	%rd41, %rd69;
	cvta.to.global.u64 	%rd42, %rd70;
	cvta.to.global.u64 	%rd43, %rd71;
	cvta.to.global.u64 	%rd44, %rd72;
	cvta.to.global.u64 	%rd45, %rd73;
	cvta.to.global.u64 	%rd46, %rd74;
	mul.wide.s32 	%rd47, %r1, 4;
	add.s64 	%rd4, %rd41, %rd47;
	ld.global.f32 	%f51, [%rd4];
	add.s64 	%rd5, %rd42, %rd47;
	ld.global.f32 	%f52, [%rd5];
	add.s64 	%rd6, %rd43, %rd47;
	ld.global.f32 	%f53, [%rd6];
	add.s64 	%rd48, %rd44, %rd47;
	st.global.f32 	[%rd48], %f51;
	add.s64 	%rd49, %rd45, %rd47;
	st.global.f32 	[%rd49], %f52;
	add.s64 	%rd50, %rd46, %rd47;
	st.global.f32 	[%rd50], %f53;
	mov.b32 	%r33, 0;
	st.global.u32 	[%rd4], %r33;
	st.global.u32 	[%rd5], %r33;
	st.global.u32 	[%rd6], %r33;
	setp.lt.s32 	%p2, %r1, 1;
	add.s64 	%rd7, %rd3, %rd47;
	add.s64 	%rd8, %rd2, %rd47;
	add.s64 	%rd9, %rd1, %rd47;
	add.s64 	%rd10, %rd40, %rd47;
	@%p2 bra 	$L__BB0_13;
	min.s32 	%r25, %r1, %r18;
	max.s32 	%r2, %r25, 1;
	setp.lt.s32 	%p3, %r25, 2;
	mov.b32 	%r33, 0;
	@%p3 bra 	$L__BB0_9;
	and.b32  	%r26, %r2, 2147483646;
	neg.s32 	%r30, %r26;
	add.s64 	%rd77, %rd1, 4;
	add.s64 	%rd76, %rd2, 4;
	add.s64 	%rd75, %rd3, 4;
$L__BB0_4:
	ld.global.f32 	%f54, [%rd75+-4];
	ld.global.f32 	%f305, [%rd7];
	sub.f32 	%f2, %f54, %f305;
	ld.global.f32 	%f55, [%rd76+-4];
	ld.global.f32 	%f304, [%rd8];
	sub.f32 	%f4, %f55, %f304;
	ld.global.f32 	%f56, [%rd77+-4];
	ld.global.f32 	%f303, [%rd9];
	sub.f32 	%f6, %f56, %f303;
	mul.f32 	%f57, %f4, %f4;
	fma.rn.f32 	%f58, %f2, %f2, %f57;
	fma.rn.f32 	%f59, %f6, %f6, %f58;
	sqrt.rn.f32 	%f7, %f59;
	setp.gt.f32 	%p4, %f7, %f50;
	setp.lt.f32 	%p5, %f7, 0f358637BD;
	or.pred  	%p6, %p4, %p5;
	@%p6 bra 	$L__BB0_6;
	ld.param.f32 	%f298, [_Z12naive_kerneliPfS_S_S_S_S_S_ffffS_S_S__param_9];
	div.rn.f32 	%f60, %f48, %f7;
	mul.f32 	%f61, %f60, %f60;
	mul.f32 	%f62, %f61, %f61;
	mul.f32 	%f63, %f61, %f62;
	mul.f32 	%f64, %f63, %f63;
	fma.rn.f32 	%f65, %f63, %f63, %f64;
	sub.f32 	%f66, %f65, %f63;
	mul.f32 	%f67, %f298, 0f41C00000;
	mul.f32 	%f68, %f67, %f66;
	div.rn.f32 	%f69, %f68, %f7;
	div.rn.f32 	%f70, %f2, %f7;
	div.rn.f32 	%f71, %f4, %f7;
	div.rn.f32 	%f72, %f6, %f7;
	mul.f32 	%f73, %f70, %f69;
	mul.f32 	%f74, %f71, %f69;
	mul.f32 	%f75, %f72, %f69;
	ld.global.f32 	%f76, [%rd10];
	div.rn.f32 	%f77, %f73, %f76;
	ld.global.f32 	%f78, [%rd4];
	add.f32 	%f79, %f78, %f77;
	st.global.f32 	[%rd4], %f79;
	ld.global.f32 	%f80, [%rd10];
	div.rn.f32 	%f81, %f74, %f80;
	ld.global.f32 	%f82, [%rd5];
	add.f32 	%f83, %f82, %f81;
	st.global.f32 	[%rd5], %f83;
	ld.global.f32 	%f84, [%rd10];
	div.rn.f32 	%f85, %f75, %f84;
	ld.global.f32 	%f86, [%rd6];
	add.f32 	%f87, %f86, %f85;
	st.global.f32 	[%rd6], %f87;
	ld.global.f32 	%f305, [%rd7];
	ld.global.f32 	%f304, [%rd8];
	ld.global.f32 	%f303, [%rd9];
$L__BB0_6:
	ld.global.f32 	%f88, [%rd75];
	sub.f32 	%f14, %f88, %f305;
	ld.global.f32 	%f89, [%rd76];
	sub.f32 	%f15, %f89, %f304;
	ld.global.f32 	%f90, [%rd77];
	sub.f32 	%f16, %f90, %f303;
	mul.f32 	%f91, %f15, %f15;
	fma.rn.f32 	%f92, %f14, %f14, %f91;
	fma.rn.f32 	%f93, %f16, %f16, %f92;
	sqrt.rn.f32 	%f17, %f93;
	setp.gt.f32 	%p7, %f17, %f50;
	setp.lt.f32 	%p8, %f17, 0f358637BD;
	or.pred  	%p9, %p7, %p8;
	@%p9 bra 	$L__BB0_8;
	ld.param.f32 	%f299, [_Z12naive_kerneliPfS_S_S_S_S_S_ffffS_S_S__param_9];
	div.rn.f32 	%f94, %f48, %f17;
	mul.f32 	%f95, %f94, %f94;
	mul.f32 	%f96, %f95, %f95;
	mul.f32 	%f97, %f95, %f96;
	mul.f32 	%f98, %f97, %f97;
	fma.rn.f32 	%f99, %f97, %f97, %f98;
	sub.f32 	%f100, %f99, %f97;
	mul.f32 	%f101, %f299, 0f41C00000;
	mul.f32 	%f102, %f101, %f100;
	div.rn.f32 	%f103, %f102, %f17;
	div.rn.f32 	%f104, %f14, %f17;
	div.rn.f32 	%f105, %f15, %f17;
	div.rn.f32 	%f106, %f16, %f17;
	mul.f32 	%f107, %f104, %f103;
	mul.f32 	%f108, %f105, %f103;
	mul.f32 	%f109, %f106, %f103;
	ld.global.f32 	%f110, [%rd10];
	div.rn.f32 	%f111, %f107, %f110;
	ld.global.f32 	%f112, [%rd4];
	add.f32 	%f113, %f112, %f111;
	st.global.f32 	[%rd4], %f113;
	ld.global.f32 	%f114, [%rd10];
	div.rn.f32 	%f115, %f108, %f114;
	ld.global.f32 	%f116, [%rd5];
	add.f32 	%f117, %f116, %f115;
	st.global.f32 	[%rd5], %f117;
	ld.global.f32 	%f118, [%rd10];
	div.rn.f32 	%f119, %f109, %f118;
	ld.global.f32 	%f120, [%rd6];
	add.f32 	%f121, %f120, %f119;
	st.global.f32 	[%rd6], %f121;
$L__BB0_8:
	and.b32  	%r33, %r2, 2147483646;
	add.s32 	%r30, %r30, 2;
	add.s64 	%rd77, %rd77, 8;
	add.s64 	%rd76, %rd76, 8;
	add.s64 	%rd75, %rd75, 8;
	setp.ne.s32 	%p10, %r30, 0;
	@%p10 bra 	$L__BB0_4;
$L__BB0_9:
	and.b32  	%r27, %r2, 1;
	setp.eq.b32 	%p11, %r27, 1;
	not.pred 	%p12, %p11;
	@%p12 bra 	$L__BB0_13;
	ld.param.u64 	%rd67, [_Z12naive_kerneliPfS_S_S_S_S_S_ffffS_S_S__param_4];
	mul.wide.u32 	%rd51, %r33, 4;
	add.s64 	%rd52, %rd3, %rd51;
	ld.global.f32 	%f122, [%rd52];
	ld.global.f32 	%f123, [%rd7];
	sub.f32 	%f18, %f122, %f123;
	add.s64 	%rd53, %rd2, %rd51;
	ld.global.f32 	%f124, [%rd53];
	ld.global.f32 	%f125, [%rd8];
	sub.f32 	%f19, %f124, %f125;
	cvta.to.global.u64 	%rd54, %rd67;
	add.s64 	%rd55, %rd54, %rd51;
	ld.global.f32 	%f126, [%rd55];
	ld.global.f32 	%f127, [%rd9];
	sub.f32 	%f20, %f126, %f127;
	mul.f32 	%f128, %f19, %f19;
	fma.rn.f32 	%f129, %f18, %f18, %f128;
	fma.rn.f32 	%f130, %f20, %f20, %f129;
	sqrt.rn.f32 	%f21, %f130;
	setp.gt.f32 	%p13, %f21, %f50;
	setp.lt.f32 	%p14, %f21, 0f358637BD;
	or.pred  	%p15, %p13, %p14;
	@%p15 bra 	$L__BB0_12;
	ld.param.f32 	%f300, [_Z12naive_kerneliPfS_S_S_S_S_S_ffffS_S_S__param_9];
	div.rn.f32 	%f131, %f48, %f21;
	mul.f32 	%f132, %f131, %f131;
	mul.f32 	%f133, %f132, %f132;
	mul.f32 	%f134, %f132, %f133;
	mul.f32 	%f135, %f134, %f134;
	fma.rn.f32 	%f136, %f134, %f134, %f135;
	sub.f32 	%f137, %f136, %f134;
	mul.f32 	%f138, %f300, 0f41C00000;
	mul.f32 	%f139, %f138, %f137;
	div.rn.f32 	%f140, %f139, %f21;
	div.rn.f32 	%f141, %f18, %f21;
	div.rn.f32 	%f142, %f19, %f21;
	div.rn.f32 	%f143, %f20, %f21;
	mul.f32 	%f144, %f141, %f140;
	mul.f32 	%f145, %f142, %f140;
	mul.f32 	%f146, %f143, %f140;
	ld.global.f32 	%f147, [%rd10];
	div.rn.f32 	%f148, %f144, %f147;
	ld.global.f32 	%f149, [%rd4];
	add.f32 	%f150, %f149, %f148;
	st.global.f32 	[%rd4], %f150;
	ld.global.f32 	%f151, [%rd10];
	div.rn.f32 	%f152, %f145, %f151;
	ld.global.f32 	%f153, [%rd5];
	add.f32 	%f154, %f153, %f152;
	st.global.f32 	[%rd5], %f154;
	ld.global.f32 	%f155, [%rd10];
	div.rn.f32 	%f156, %f146, %f155;
	ld.global.f32 	%f157, [%rd6];
	add.f32 	%f158, %f157, %f156;
	st.global.f32 	[%rd6], %f158;
$L__BB0_12:
	add.s32 	%r33, %r33, 1;
$L__BB0_13:
	ld.param.u64 	%rd68, [_Z12naive_kerneliPfS_S_S_S_S_S_ffffS_S_S__param_4];
	cvta.to.global.u64 	%rd20, %rd68;
	setp.ge.s32 	%p16, %r33, %r18;
	@%p16 bra 	$L__BB0_18;
	setp.eq.s32 	%p17, %r33, %r1;
	@%p17 bra 	$L__BB0_17;
	mul.wide.u32 	%rd56, %r33, 4;
	add.s64 	%rd57, %rd3, %rd56;
	ld.global.f32 	%f159, [%rd57];
	ld.global.f32 	%f160, [%rd7];
	sub.f32 	%f22, %f159, %f160;
	add.s64 	%rd58, %rd2, %rd56;
	ld.global.f32 	%f161, [%rd58];
	ld.global.f32 	%f162, [%rd8];
	sub.f32 	%f23, %f161, %f162;
	add.s64 	%rd59, %rd20, %rd56;
	ld.global.f32 	%f163, [%rd59];
	ld.global.f32 	%f164, [%rd9];
	sub.f32 	%f24, %f163, %f164;
	mul.f32 	%f165, %f23, %f23;
	fma.rn.f32 	%f166, %f22, %f22, %f165;
	fma.rn.f32 	%f167, %f24, %f24, %f166;
	sqrt.rn.f32 	%f25, %f167;
	setp.gt.f32 	%p18, %f25, %f50;
	setp.lt.f32 	%p19, %f25, 0f358637BD;
	or.pred  	%p20, %p18, %p19;
	@%p20 bra 	$L__BB0_17;
	ld.param.f32 	%f301, [_Z12naive_kerneliPfS_S_S_S_S_S_ffffS_S_S__param_9];
	div.rn.f32 	%f168, %f48, %f25;
	mul.f32 	%f169, %f168, %f168;
	mul.f32 	%f170, %f169, %f169;
	mul.f32 	%f171, %f169, %f170;
	mul.f32 	%f172, %f171, %f171;
	mul.f32 	%f173, %f301, 0f41C00000;
	fma.rn.f32 	%f174, %f171, %f171, %f172;
	sub.f32 	%f175, %f174, %f171;
	mul.f32 	%f176, %f173, %f175;
	div.rn.f32 	%f177, %f176, %f25;
	div.rn.f32 	%f178, %f22, %f25;
	div.rn.f32 	%f179, %f23, %f25;
	div.rn.f32 	%f180, %f24, %f25;
	mul.f32 	%f181, %f178, %f177;
	mul.f32 	%f182, %f179, %f177;
	mul.f32 	%f183, %f180, %f177;
	ld.global.f32 	%f184, [%rd10];
	div.rn.f32 	%f185, %f181, %f184;
	ld.global.f32 	%f186, [%rd4];
	add.f32 	%f187, %f186, %f185;
	st.global.f32 	[%rd4], %f187;
	ld.global.f32 	%f188, [%rd10];
	div.rn.f32 	%f189, %f182, %f188;
	ld.global.f32 	%f190, [%rd5];
	add.f32 	%f191, %f190, %f189;
	st.global.f32 	[%rd5], %f191;
	ld.global.f32 	%f192, [%rd10];
	div.rn.f32 	%f193, %f183, %f192;
	ld.global.f32 	%f194, [%rd6];
	add.f32 	%f195, %f194, %f193;
	st.global.f32 	[%rd6], %f195;
$L__BB0_17:
	add.s32 	%r33, %r33, 1;
$L__BB0_18:
	setp.le.s32 	%p21, %r18, %r33;
	@%p21 bra 	$L__BB0_29;
	ld.param.f32 	%f302, [_Z12naive_kerneliPfS_S_S_S_S_S_ffffS_S_S__param_9];
	mul.f32 	%f26, %f302, 0f41C00000;
	sub.s32 	%r28, %r18, %r33;
	add.s32 	%r13, %r33, 1;
	and.b32  	%r29, %r28, 1;
	setp.eq.b32 	%p22, %r29, 1;
	not.pred 	%p23, %p22;
	@%p23 bra 	$L__BB0_22;
	mul.wide.u32 	%rd60, %r33, 4;
	add.s64 	%rd61, %rd3, %rd60;
	ld.global.f32 	%f196, [%rd61];
	ld.global.f32 	%f197, [%rd7];
	sub.f32 	%f27, %f196, %f197;
	add.s64 	%rd62, %rd2, %rd60;
	ld.global.f32 	%f198, [%rd62];
	ld.global.f32 	%f199, [%rd8];
	sub.f32 	%f28, %f198, %f199;
	add.s64 	%rd63, %rd20, %rd60;
	ld.global.f32 	%f200, [%rd63];
	ld.global.f32 	%f201, [%rd9];
	sub.f32 	%f29, %f200, %f201;
	mul.f32 	%f202, %f28, %f28;
	fma.rn.f32 	%f203, %f27, %f27, %f202;
	fma.rn.f32 	%f204, %f29, %f29, %f203;
	sqrt.rn.f32 	%f30, %f204;
	setp.gt.f32 	%p24, %f30, %f50;
	setp.lt.f32 	%p25, %f30, 0f358637BD;
	or.pred  	%p26, %p24, %p25;
	mov.u32 	%r33, %r13;
	@%p26 bra 	$L__BB0_22;
	div.rn.f32 	%f205, %f48, %f30;
	mul.f32 	%f206, %f205, %f205;
	mul.f32 	%f207, %f206, %f206;
	mul.f32 	%f208, %f206, %f207;
	mul.f32 	%f209, %f208, %f208;
	fma.rn.f32 	%f210, %f208, %f208, %f209;
	sub.f32 	%f211, %f210, %f208;
	mul.f32 	%f212, %f26, %f211;
	div.rn.f32 	%f213, %f212, %f30;
	div.rn.f32 	%f214, %f27, %f30;
	div.rn.f32 	%f215, %f28, %f30;
	div.rn.f32 	%f216, %f29, %f30;
	mul.f32 	%f217, %f214, %f213;
	mul.f32 	%f218, %f215, %f213;
	mul.f32 	%f219, %f216, %f213;
	ld.global.f32 	%f220, [%rd10];
	div.rn.f32 	%f221, %f217, %f220;
	ld.global.f32 	%f222, [%rd4];
	add.f32 	%f223, %f222, %f221;
	st.global.f32 	[%rd4], %f223;
	ld.global.f32 	%f224, [%rd10];
	div.rn.f32 	%f225, %f218, %f224;
	ld.global.f32 	%f226, [%rd5];
	add.f32 	%f227, %f226, %f225;
	st.global.f32 	[%rd5], %f227;
	ld.global.f32 	%f228, [%rd10];
	div.rn.f32 	%f229, %f219, %f228;
	ld.global.f32 	%f230, [%rd6];
	add.f32 	%f231, %f230, %f229;
	st.global.f32 	[%rd6], %f231;
$L__BB0_22:
	setp.eq.s32 	%p27, %r18, %r13;
	@%p27 bra 	$L__BB0_29;
	sub.s32 	%r36, %r33, %r18;
	mul.wide.u32 	%rd64, %r33, 4;
	add.s64 	%rd65, %rd64, 4;
	add.s64 	%rd80, %rd3, %rd65;
	add.s64 	%rd79, %rd20, %rd65;
	add.s64 	%rd78, %rd2, %rd65;
$L__BB0_24:
	ld.global.f32 	%f232, [%rd80+-4];
	ld.global.f32 	%f308, [%rd7];
	sub.f32 	%f32, %f232, %f308;
	ld.global.f32 	%f233, [%rd78+-4];
	ld.global.f32 	%f307, [%rd8];
	sub.f32 	%f34, %f233, %f307;
	ld.global.f32 	%f234, [%rd79+-4];
	ld.global.f32 	%f306, [%rd9];
	sub.f32 	%f36, %f234, %f306;
	mul.f32 	%f235, %f34, %f34;
	fma.rn.f32 	%f236, %f32, %f32, %f235;
	fma.rn.f32 	%f237, %f36, %f36, %f236;
	sqrt.rn.f32 	%f37, %f237;
	setp.gt.f32 	%p28, %f37, %f50;
	setp.lt.f32 	%p29, %f37, 0f358637BD;
	or.pred  	%p30, %p28, %p29;
	@%p30 bra 	$L__BB0_26;
	div.rn.f32 	%f238, %f48, %f37;
	mul.f32 	%f239, %f238, %f238;
	mul.f32 	%f240, %f239, %f239;
	mul.f32 	%f241, %f239, %f240;
	mul.f32 	%f242, %f241, %f241;
	fma.rn.f32 	%f243, %f241, %f241, %f242;
	sub.f32 	%f244, %f243, %f241;
	mul.f32 	%f245, %f26, %f244;
	div.rn.f32 	%f246, %f245, %f37;
	div.rn.f32 	%f247, %f32, %f37;
	div.rn.f32 	%f248, %f34, %f37;
	div.rn.f32 	%f249, %f36, %f37;
	mul.f32 	%f250, %f247, %f246;
	mul.f32 	%f251, %f248, %f246;
	mul.f32 	%f252, %f249, %f246;
	ld.global.f32 	%f253, [%rd10];
	div.rn.f32 	%f254, %f250, %f253;
	ld.global.f32 	%f255, [%rd4];
	add.f32 	%f256, %f255, %f254;
	st.global.f32 	[%rd4], %f256;
	ld.global.f32 	%f257, [%rd10];
	div.rn.f32 	%f258, %f251, %f257;
	ld.global.f32 	%f259, [%rd5];
	add.f32 	%f260, %f259, %f258;
	st.global.f32 	[%rd5], %f260;
	ld.global.f32 	%f261, [%rd10];
	div.rn.f32 	%f262, %f252, %f261;
	ld.global.f32 	%f263, [%rd6];
	add.f32 	%f264, %f263, %f262;
	st.global.f32 	[%rd6], %f264;
	ld.global.f32 	%f308, [%rd7];
	ld.global.f32 	%f307, [%rd8];
	ld.global.f32 	%f306, [%rd9];
$L__BB0_26:
	ld.global.f32 	%f265, [%rd80];
	sub.f32 	%f44, %f265, %f308;
	ld.global.f32 	%f266, [%rd78];
	sub.f32 	%f45, %f266, %f307;
	ld.global.f32 	%f267, [%rd79];
	sub.f32 	%f46, %f267, %f306;
	mul.f32 	%f268, %f45, %f45;
	fma.rn.f32 	%f269, %f44, %f44, %f268;
	fma.rn.f32 	%f270, %f46, %f46, %f269;
	sqrt.rn.f32 	%f47, %f270;
	setp.gt.f32 	%p31, %f47, %f50;
	setp.lt.f32 	%p32, %f47, 0f358637BD;
	or.pred  	%p33, %p31, %p32;
	@%p33 bra 	$L__BB0_28;
	div.rn.f32 	%f271, %f48, %f47;
	mul.f32 	%f272, %f271, %f271;
	mul.f32 	%f273, %f272, %f272;
	mul.f32 	%f274, %f272, %f273;
	mul.f32 	%f275, %f274, %f274;
	fma.rn.f32 	%f276, %f274, %f274, %f275;
	sub.f32 	%f277, %f276, %f274;
	mul.f32 	%f278, %f26, %f277;
	div.rn.f32 	%f279, %f278, %f47;
	div.rn.f32 	%f280, %f44, %f47;
	div.rn.f32 	%f281, %f45, %f47;
	div.rn.f32 	%f282, %f46, %f47;
	mul.f32 	%f283, %f280, %f279;
	mul.f32 	%f284, %f281, %f279;
	mul.f32 	%f285, %f282, %f279;
	ld.global.f32 	%f286, [%rd10];
	div.rn.f32 	%f287, %f283, %f286;
	ld.global.f32 	%f288, [%rd4];
	add.f32 	%f289, %f288, %f287;
	st.global.f32 	[%rd4], %f289;
	ld.global.f32 	%f290, [%rd10];
	div.rn.f32 	%f291, %f284, %f290;
	ld.global.f32 	%f292, [%rd5];
	add.f32 	%f293, %f292, %f291;
	st.global.f32 	[%rd5], %f293;
	ld.global.f32 	%f294, [%rd10];
	div.rn.f32 	%f295, %f285, %f294;
	ld.global.f32 	%f296, [%rd6];
	add.f32 	%f297, %f296, %f295;
	st.global.f32 	[%rd6], %f297;
$L__BB0_28:
	add.s32 	%r36, %r36, 2;
	add.s64 	%rd80, %rd80, 8;
	add.s64 	%rd79, %rd79, 8;
	add.s64 	%rd78, %rd78, 8;
	setp.ne.s32 	%p34, %r36, 0;
	@%p34 bra 	$L__BB0_24;
$L__BB0_29:
	ret;

}
	// .globl	_Z9integrateiPfS_S_S_S_S_S_S_S_fS_S_S_
.visible .entry _Z9integrateiPfS_S_S_S_S_S_S_S_fS_S_S_(
	.param .u32 _Z9integrateiPfS_S_S_S_S_S_S_S_fS_S_S__param_0,
	.param .u64 .ptr .align 1 _Z9integrateiPfS_S_S_S_S_S_S_S_fS_S_S__param_1,
	.param .u64 .ptr .align 1 _Z9integrateiPfS_S_S_S_S_S_S_S_fS_S_S__param_2,
	.param .u64 .ptr .align 1 _Z9integrateiPfS_S_S_S_S_S_S_S_fS_S_S__param_3,
	.param .u64 .ptr .align 1 _Z9integrateiPfS_S_S_S_S_S_S_S_fS_S_S__param_4,
	.param .u64 .ptr .align 1 _Z9integrateiPfS_S_S_S_S_S_S_S_fS_S_S__param_5,
	.param .u64 .ptr .align 1 _Z9integrateiPfS_S_S_S_S_S_S_S_fS_S_S__param_6,
	.param .u64 .ptr .align 1 _Z9integrateiPfS_S_S_S_S_S_S_S_fS_S_S__param_7,
	.param .u64 .ptr .align 1 _Z9integrateiPfS_S_S_S_S_S_S_S_fS_S_S__param_8,
	.param .u64 .ptr .align 1 _Z9integrateiPfS_S_S_S_S_S_S_S_fS_S_S__param_9,
	.param .f32 _Z9integrateiPfS_S_S_S_S_S_S_S_fS_S_S__param_10,
	.param .u64 .ptr .align 1 _Z9integrateiPfS_S_S_S_S_S_S_S_fS_S_S__param_11,
	.param .u64 .ptr .align 1 _Z9integrateiPfS_S_S_S_S_S_S_S_fS_S_S__param_12,
	.param .u64 .ptr .align 1 _Z9integrateiPfS_S_S_S_S_S_S_S_fS_S_S__param_13
)
{
	.reg .pred 	%p<2>;
	.reg .b32 	%r<6>;
	.reg .b32 	%f<44>;
	.reg .b64 	%rd<41>;

	ld.param.u32 	%r2, [_Z9integrateiPfS_S_S_S_S_S_S_S_fS_S_S__param_0];
	ld.param.u64 	%rd2, [_Z9integrateiPfS_S_S_S_S_S_S_S_fS_S_S__param_2];
	ld.param.u64 	%rd4, [_Z9integrateiPfS_S_S_S_S_S_S_S_fS_S_S__param_4];
	ld.param.u64 	%rd5, [_Z9integrateiPfS_S_S_S_S_S_S_S_fS_S_S__param_5];
	ld.param.u64 	%rd6, [_Z9integrateiPfS_S_S_S_S_S_S_S_fS_S_S__param_6];
	ld.param.u64 	%rd8, [_Z9integrateiPfS_S_S_S_S_S_S_S_fS_S_S__param_8];
	ld.param.u64 	%rd9, [_Z9integrateiPfS_S_S_S_S_S_S_S_fS_S_S__param_9];
	ld.param.f32 	%f1, [_Z9integrateiPfS_S_S_S_S_S_S_S_fS_S_S__param_10];
	ld.param.u64 	%rd10, [_Z9integrateiPfS_S_S_S_S_S_S_S_fS_S_S__param_11];
	ld.param.u64 	%rd11, [_Z9integrateiPfS_S_S_S_S_S_S_S_fS_S_S__param_12];
	ld.param.u64 	%rd12, [_Z9integrateiPfS_S_S_S_S_S_S_S_fS_S_S__param_13];
	mov.u32 	%r3, %ntid.x;
	mov.u32 	%r4, %ctaid.x;
	mov.u32 	%r5, %tid.x;
	mad.lo.s32 	%r1, %r3, %r4, %r5;
	setp.ge.s32 	%p1, %r1, %r2;
	@%p1 bra 	$L__BB1_2;
	ld.param.u64 	%rd40, [_Z9integrateiPfS_S_S_S_S_S_S_S_fS_S_S__param_7];
	ld.param.u64 	%rd39, [_Z9integrateiPfS_S_S_S_S_S_S_S_fS_S_S__param_3];
	ld.param.u64 	%rd38, [_Z9integrateiPfS_S_S_S_S_S_S_S_fS_S_S__param_1];
	cvta.to.global.u64 	%rd13, %rd4;
	cvta.to.global.u64 	%rd14, %rd10;
	cvta.to.global.u64 	%rd15, %rd38;
	cvta.to.global.u64 	%rd16, %rd5;
	cvta.to.global.u64 	%rd17, %rd11;
	cvta.to.global.u64 	%rd18, %rd2;
	cvta.to.global.u64 	%rd19, %rd6;
	cvta.to.global.u64 	%rd20, %rd12;
	cvta.to.global.u64 	%rd21, %rd39;
	cvta.to.global.u64 	%rd22, %rd40;
	cvta.to.global.u64 	%rd23, %rd8;
	cvta.to.global.u64 	%rd24, %rd9;
	mul.wide.s32 	%rd25, %r1, 4;
	add.s64 	%rd26, %rd13, %rd25;
	ld.global.f32 	%f2, [%rd26];
	add.s64 	%rd27, %rd14, %rd25;
	ld.global.f32 	%f3, [%rd27];
	mul.f32 	%f4, %f3, 0f3F000000;
	mul.f32 	%f5, %f1, %f4;
	mul.f32 	%f6, %f1, %f5;
	fma.rn.f32 	%f7, %f1, %f2, %f6;
	add.s64 	%rd28, %rd15, %rd25;
	ld.global.f32 	%f8, [%rd28];
	add.f32 	%f9, %f8, %f7;
	st.global.f32 	[%rd28], %f9;
	add.s64 	%rd29, %rd16, %rd25;
	ld.global.f32 	%f10, [%rd29];
	add.s64 	%rd30, %rd17, %rd25;
	ld.global.f32 	%f11, [%rd30];
	mul.f32 	%f12, %f11, 0f3F000000;
	mul.f32 	%f13, %f1, %f12;
	mul.f32 	%f14, %f1, %f13;
	fma.rn.f32 	%f15, %f1, %f10, %f14;
	add.s64 	%rd31, %rd18, %rd25;
	ld.global.f32 	%f16, [%rd31];
	add.f32 	%f17, %f16, %f15;
	st.global.f32 	[%rd31], %f17;
	add.s64 	%rd32, %rd19, %rd25;
	ld.global.f32 	%f18, [%rd32];
	add.s64 	%rd33, %rd20, %rd25;
	ld.global.f32 	%f19, [%rd33];
	mul.f32 	%f20, %f19, 0f3F000000;
	mul.f32 	%f21, %f1, %f20;
	mul.f32 	%f22, %f1, %f21;
	fma.rn.f32 	%f23, %f1, %f18, %f22;
	add.s64 	%rd34, %rd21, %rd25;
	ld.global.f32 	%f24, [%rd34];
	add.f32 	%f25, %f24, %f23;
	st.global.f32 	[%rd34], %f25;
	ld.global.f32 	%f26, [%rd27];
	add.s64 	%rd35, %rd22, %rd25;
	ld.global.f32 	%f27, [%rd35];
	add.f32 	%f28, %f26, %f27;
	mul.f32 	%f29, %f28, 0f3F000000;
	ld.global.f32 	%f30, [%rd26];
	fma.rn.f32 	%f31, %f1, %f29, %f30;
	st.global.f32 	[%rd26], %f31;
	ld.global.f32 	%f32, [%rd30];
	add.s64 	%rd36, %rd23, %rd25;
	ld.global.f32 	%f33, [%rd36];
	add.f32 	%f34, %f32, %f33;
	mul.f32 	%f35, %f34, 0f3F000000;
	ld.global.f32 	%f36, [%rd29];
	fma.rn.f32 	%f37, %f1, %f35, %f36;
	st.global.f32 	[%rd29], %f37;
	ld.global.f32 	%f38, [%rd33];
	add.s64 	%rd37, %rd24, %rd25;
	ld.global.f32 	%f39, [%rd37];
	add.f32 	%f40, %f38, %f39;
	mul.f32 	%f41, %f40, 0f3F000000;
	ld.global.f32 	%f42, [%rd32];
	fma.rn.f32 	%f43, %f1, %f41, %f42;
	st.global.f32 	[%rd32], %f43;
$L__BB1_2:
	ret;

}


// ===== COMPILED SASS (sm_100) =====

	.target	sm_100

	.elftype	@"ET_EXEC"


//--------------------- .note.nv.tkinfo           --------------------------
	.section	.note.nv.tkinfo,"",@"SHT_NOTE"
	.sectionflags	@"SHF_NOTE_NV_TKINFO"
	.tkinfo
        /*0018*/ 	.word	0x00000002
        /*0030*/ 	.string	""
        /*0030*/ 	.string	"ptxas"
        /*0030*/ 	.string	"Cuda compilation tools, release 13.0, V13.0.88"
        /*0030*/ 	.string	"Build cuda_13.0.r13.0/compiler.36424714_0"
        /*0030*/ 	.string	"-arch sm_100 -m 64 "



//--------------------- .note.nv.cuinfo           --------------------------
	.section	.note.nv.cuinfo,"",@"SHT_NOTE"
	.sectionflags	@"SHF_NOTE_NV_CUINFO"
        /*0018*/ 	.short	0x0002
        /*001a*/ 	.short	0x0064
        /*001c*/ 	.short	0x0082
	.zero		2


//--------------------- .nv.info                  --------------------------
	.section	.nv.info,"",@"SHT_CUDA_INFO"
	.align	4


	//----- nvinfo : EIATTR_REGCOUNT
	.align		4
        /*0000*/ 	.byte	0x04, 0x2f
        /*0002*/ 	.short	(.L_1 - .L_0)
	.align		4
.L_0:
        /*0004*/ 	.word	index@(_Z12naive_kerneliPfS_S_S_S_S_S_ffffS_S_S_)
        /*0008*/ 	.word	0x00000028


	//----- nvinfo : EIATTR_FRAME_SIZE
	.align		4
.L_1:
        /*000c*/ 	.byte	0x04, 0x11
        /*000e*/ 	.short	(.L_3 - .L_2)
	.align		4
.L_2:
        /*0010*/ 	.word	index@($__internal_1_$__cuda_sm3x_div_rn_noftz_f32_slowpath)
        /*0014*/ 	.word	0x00000000


	//----- nvinfo : EIATTR_FRAME_SIZE
	.align		4
.L_3:
        /*0018*/ 	.byte	0x04, 0x11
        /*001a*/ 	.short	(.L_5 - .L_4)
	.align		4
.L_4:
        /*001c*/ 	.word	index@($__internal_0_$__cuda_sm20_sqrt_rn_f32_slowpath)
        /*0020*/ 	.word	0x00000000


	//----- nvinfo : EIATTR_FRAME_SIZE
	.align		4
.L_5:
        /*0024*/ 	.byte	0x04, 0x11
        /*0026*/ 	.short	(.L_7 - .L_6)
	.align		4
.L_6:
        /*0028*/ 	.word	index@(_Z12naive_kerneliPfS_S_S_S_S_S_ffffS_S_S_)
        /*002c*/ 	.word	0x00000000


	//----- nvinfo : EIATTR_REGCOUNT
	.align		4
.L_7:
        /*0030*/ 	.byte	0x04, 0x2f
        /*0032*/ 	.short	(.L_9 - .L_8)
	.align		4
.L_8:
        /*0034*/ 	.word	index@(_Z9integrateiPfS_S_S_S_S_S_S_S_fS_S_S_)
        /*0038*/ 	.word	0x0000001c


	//----- nvinfo : EIATTR_FRAME_SIZE
	.align		4
.L_9:
        /*003c*/ 	.byte	0x04, 0x11
        /*003e*/ 	.short	(.L_11 - .L_10)
	.align		4
.L_10:
        /*0040*/ 	.word	index@(_Z9integrateiPfS_S_S_S_S_S_S_S_fS_S_S_)
        /*0044*/ 	.word	0x00000000


	//----- nvinfo : EIATTR_MIN_STACK_SIZE
	.align		4
.L_11:
        /*0048*/ 	.byte	0x04, 0x12
        /*004a*/ 	.short	(.L_13 - .L_12)
	.align		4
.L_12:
        /*004c*/ 	.word	index@(_Z9integrateiPfS_S_S_S_S_S_S_S_fS_S_S_)
        /*0050*/ 	.word	0x00000000


	//----- nvinfo : EIATTR_MIN_STACK_SIZE
	.align		4
.L_13:
        /*0054*/ 	.byte	0x04, 0x12
        /*0056*/ 	.short	(.L_15 - .L_14)
	.align		4
.L_14:
        /*0058*/ 	.word	index@(_Z12naive_kerneliPfS_S_S_S_S_S_ffffS_S_S_)
        /*005c*/ 	.word	0x00000000
.L_15:


//--------------------- .nv.compat                --------------------------
	.section	.nv.compat,"",@"SHT_CUDA_COMPAT_INFO"
	.align	4
        /*0000*/ 	.byte	0x02, 0x09, 0x00, 0x00, 0x02, 0x02, 0x01, 0x00, 0x02, 0x05, 0x05, 0x00, 0x03, 0x07, 0x01, 0x01
        /*0010*/ 	.byte	0x02, 0x03, 0x00, 0x00, 0x02, 0x06, 0x01, 0x00, 0x04, 0x0b, 0x08, 0x00, 0x01, 0x00, 0x00, 0x00
        /*0020*/ 	.byte	0x00, 0x00, 0x00, 0x00


//--------------------- .nv.info._Z9integrateiPfS_S_S_S_S_S_S_S_fS_S_S_ --------------------------
	.section	.nv.info._Z9integrateiPfS_S_S_S_S_S_S_S_fS_S_S_,"",@"SHT_CUDA_INFO"
	.sectionflags	@""
	.align	4


	//----- nvinfo : EIATTR_CUDA_API_VERSION
	.align		4
        /*0000*/ 	.byte	0x04, 0x37
        /*0002*/ 	.short	(.L_17 - .L_16)
.L_16:
        /*0004*/ 	.word	0x00000082


	//----- nvinfo : EIATTR_KPARAM_INFO
	.align		4
.L_17:
        /*0008*/ 	.byte	0x04, 0x17
        /*000a*/ 	.short	(.L_19 - .L_18)
.L_18:
        /*000c*/ 	.word	0x00000000
        /*0010*/ 	.short	0x000d
        /*0012*/ 	.short	0x0068
        /*0014*/ 	.byte	0x00, 0xf5, 0x21, 0x00


	//----- nvinfo : EIATTR_KPARAM_INFO
	.align		4
.L_19:
        /*0018*/ 	.byte	0x04, 0x17
        /*001a*/ 	.short	(.L_21 - .L_20)
.L_20:
        /*001c*/ 	.word	0x00000000
        /*0020*/ 	.short	0x000c
        /*0022*/ 	.short	0x0060
        /*0024*/ 	.byte	0x00, 0xf5, 0x21, 0x00


	//----- nvinfo : EIATTR_KPARAM_INFO
	.align		4
.L_21:
        /*0028*/ 	.byte	0x04, 0x17
        /*002a*/ 	.short	(.L_23 - .L_22)
.L_22:
        /*002c*/ 	.word	0x00000000
        /*0030*/ 	.short	0x000b
        /*0032*/ 	.short	0x0058
        /*0034*/ 	.byte	0x00, 0xf5, 0x21, 0x00


	//----- nvinfo : EIATTR_KPARAM_INFO
	.align		4
.L_23:
        /*0038*/ 	.byte	0x04, 0x17
        /*003a*/ 	.short	(.L_25 - .L_24)
.L_24:
        /*003c*/ 	.word	0x00000000
        /*0040*/ 	.short	0x000a
        /*0042*/ 	.short	0x0050
        /*0044*/ 	.byte	0x00, 0xf0, 0x11, 0x00


	//----- nvinfo : EIATTR_KPARAM_INFO
	.align		4
.L_25:
        /*0048*/ 	.byte	0x04, 0x17
        /*004a*/ 	.short	(.L_27 - .L_26)
.L_26:
        /*004c*/ 	.word	0x00000000
        /*0050*/ 	.short	0x0009
        /*0052*/ 	.short	0x0048
        /*0054*/ 	.byte	0x00, 0xf5, 0x21, 0x00


	//----- nvinfo : EIATTR_KPARAM_INFO
	.align		4
.L_27:
        /*0058*/ 	.byte	0x04, 0x17
        /*005a*/ 	.short	(.L_29 - .L_28)
.L_28:
        /*005c*/ 	.word	0x00000000
        /*0060*/ 	.short	0x0008
        /*0062*/ 	.short	0x0040
        /*0064*/ 	.byte	0x00, 0xf5, 0x21, 0x00


	//----- nvinfo : EIATTR_KPARAM_INFO
	.align		4
.L_29:
        /*0068*/ 	.byte	0x04, 0x17
        /*006a*/ 	.short	(.L_31 - .L_30)
.L_30:
        /*006c*/ 	.word	0x00000000
        /*0070*/ 	.short	0x0007
        /*0072*/ 	.short	0x0038
        /*0074*/ 	.byte	0x00, 0xf5, 0x21, 0x00


	//----- nvinfo : EIATTR_KPARAM_INFO
	.align		4
.L_31:
        /*0078*/ 	.byte	0x04, 0x17
        /*007a*/ 	.short	(.L_33 - .L_32)
.L_32:
        /*007c*/ 	.word	0x00000000
        /*0080*/ 	.short	0x0006
        /*0082*/ 	.short	0x0030
        /*0084*/ 	.byte	0x00, 0xf5, 0x21, 0x00


	//----- nvinfo : EIATTR_KPARAM_INFO
	.align		4
.L_33:
        /*0088*/ 	.byte	0x04, 0x17
        /*008a*/ 	.short	(.L_35 - .L_34)
.L_34:
        /*008c*/ 	.word	0x00000000
        /*0090*/ 	.short	0x0005
        /*0092*/ 	.short	0x0028
        /*0094*/ 	.byte	0x00, 0xf5, 0x21, 0x00


	//----- nvinfo : EIATTR_KPARAM_INFO
	.align		4
.L_35:
        /*0098*/ 	.byte	0x04, 0x17
        /*009a*/ 	.short	(.L_37 - .L_36)
.L_36:
        /*009c*/ 	.word	0x00000000
        /*00a0*/ 	.short	0x0004
        /*00a2*/ 	.short	0x0020
        /*00a4*/ 	.byte	0x00, 0xf5, 0x21, 0x00


	//----- nvinfo : EIATTR_KPARAM_INFO
	.align		4
.L_37:
        /*00a8*/ 	.byte	0x04, 0x17
        /*00aa*/ 	.short	(.L_39 - .L_38)
.L_38:
        /*00ac*/ 	.word	0x00000000
        /*00b0*/ 	.short	0x0003
        /*00b2*/ 	.short	0x0018
        /*00b4*/ 	.byte	0x00, 0xf5, 0x21, 0x00


	//----- nvinfo : EIATTR_KPARAM_INFO
	.align		4
.L_39:
        /*00b8*/ 	.byte	0x04, 0x17
        /*00ba*/ 	.short	(.L_41 - .L_40)
.L_40:
        /*00bc*/ 	.word	0x00000000
        /*00c0*/ 	.short	0x0002
        /*00c2*/ 	.short	0x0010
        /*00c4*/ 	.byte	0x00, 0xf5, 0x21, 0x00


	//----- nvinfo : EIATTR_KPARAM_INFO
	.align		4
.L_41:
        /*00c8*/ 	.byte	0x04, 0x17
        /*00ca*/ 	.short	(.L_43 - .L_42)
.L_42:
        /*00cc*/ 	.word	0x00000000
        /*00d0*/ 	.short	0x0001
        /*00d2*/ 	.short	0x0008
        /*00d4*/ 	.byte	0x00, 0xf5, 0x21, 0x00


	//----- nvinfo : EIATTR_KPARAM_INFO
	.align		4
.L_43:
        /*00d8*/ 	.byte	0x04, 0x17
        /*00da*/ 	.short	(.L_45 - .L_44)
.L_44:
        /*00dc*/ 	.word	0x00000000
        /*00e0*/ 	.short	0x0000
        /*00e2*/ 	.short	0x0000
        /*00e4*/ 	.byte	0x00, 0xf0, 0x11, 0x00


	//----- nvinfo : EIATTR_SPARSE_MMA_MASK
	.align		4
.L_45:
        /*00e8*/ 	.byte	0x03, 0x50
        /*00ea*/ 	.short	0x0000


	//----- nvinfo : EIATTR_MAXREG_COUNT
	.align		4
        /*00ec*/ 	.byte	0x03, 0x1b
        /*00ee*/ 	.short	0x00ff


	//----- nvinfo : EIATTR_MERCURY_ISA_VERSION
	.align		4
        /*00f0*/ 	.byte	0x03, 0x5f
        /*00f2*/ 	.short	0x0101


	//----- nvinfo : EIATTR_VRC_CTA_INIT_COUNT
	.align		4
        /*00f4*/ 	.byte	0x02, 0x4a
	.zero		1
	.zero		1


	//----- nvinfo : EIATTR_EXIT_INSTR_OFFSETS
	.align		4
        /*00f8*/ 	.byte	0x04, 0x1c
        /*00fa*/ 	.short	(.L_47 - .L_46)


	//   ....[0]....
.L_46:
        /*00fc*/ 	.word	0x00000070


	//   ....[1]....
        /*0100*/ 	.word	0x00000520


	//----- nvinfo : EIATTR_CBANK_PARAM_SIZE
	.align		4
.L_47:
        /*0104*/ 	.byte	0x03, 0x19
        /*0106*/ 	.short	0x0070


	//----- nvinfo : EIATTR_PARAM_CBANK
	.align		4
        /*0108*/ 	.byte	0x04, 0x0a
        /*010a*/ 	.short	(.L_49 - .L_48)
	.align		4
.L_48:
        /*010c*/ 	.word	index@(.nv.constant0._Z9integrateiPfS_S_S_S_S_S_S_S_fS_S_S_)
        /*0110*/ 	.short	0x0380
        /*0112*/ 	.short	0x0070


	//----- nvinfo : EIATTR_SW_WAR
	.align		4
.L_49:
        /*0114*/ 	.byte	0x04, 0x36
        /*0116*/ 	.short	(.L_51 - .L_50)
.L_50:
        /*0118*/ 	.word	0x00000008
.L_51:


//--------------------- .nv.info._Z12naive_kerneliPfS_S_S_S_S_S_ffffS_S_S_ --------------------------
	.section	.nv.info._Z12naive_kerneliPfS_S_S_S_S_S_ffffS_S_S_,"",@"SHT_CUDA_INFO"
	.sectionflags	@""
	.align	4


	//----- nvinfo : EIATTR_CUDA_API_VERSION
	.align		4
        /*0000*/ 	.byte	0x04, 0x37
        /*0002*/ 	.short	(.L_53 - .L_52)
.L_52:
        /*0004*/ 	.word	0x00000082


	//----- nvinfo : EIATTR_KPARAM_INFO
	.align		4
.L_53:
        /*0008*/ 	.byte	0x04, 0x17
        /*000a*/ 	.short	(.L_55 - .L_54)
.L_54:
        /*000c*/ 	.word	0x00000000
        /*0010*/ 	.short	0x000e
        /*0012*/ 	.short	0x0060
        /*0014*/ 	.byte	0x00, 0xf5, 0x21, 0x00


	//----- nvinfo : EIATTR_KPARAM_INFO
	.align		4
.L_55:
        /*0018*/ 	.byte	0x04, 0x17
        /*001a*/ 	.short	(.L_57 - .L_56)
.L_56:
        /*001c*/ 	.word	0x00000000
        /*0020*/ 	.short	0x000d
        /*0022*/ 	.short	0x0058
        /*0024*/ 	.byte	0x00, 0xf5, 0x21, 0x00


	//----- nvinfo : EIATTR_KPARAM_INFO
	.align		4
.L_57:
        /*0028*/ 	.byte	0x04, 0x17
        /*002a*/ 	.short	(.L_59 - .L_58)
.L_58:
        /*002c*/ 	.word	0x00000000
        /*0030*/ 	.short	0x000c
        /*0032*/ 	.short	0x0050
        /*0034*/ 	.byte	0x00, 0xf5, 0x21, 0x00


	//----- nvinfo : EIATTR_KPARAM_INFO
	.align		4
.L_59:
        /*0038*/ 	.byte	0x04, 0x17
        /*003a*/ 	.short	(.L_61 - .L_60)
.L_60:
        /*003c*/ 	.word	0x00000000
        /*0040*/ 	.short	0x000b
        /*0042*/ 	.short	0x004c
        /*0044*/ 	.byte	0x00, 0xf0, 0x11, 0x00


	//----- nvinfo : EIATTR_KPARAM_INFO
	.align		4
.L_61:
        /*0048*/ 	.byte	0x04, 0x17
        /*004a*/ 	.short	(.L_63 - .L_62)
.L_62:
        /*004c*/ 	.word	0x00000000
        /*0050*/ 	.short	0x000a
        /*0052*/ 	.short	0x0048
        /*0054*/ 	.byte	0x00, 0xf0, 0x11, 0x00


	//----- nvinfo : EIATTR_KPARAM_INFO
	.align		4
.L_63:
        /*0058*/ 	.byte	0x04, 0x17
        /*005a*/ 	.short	(.L_65 - .L_64)
.L_64:
        /*005c*/ 	.word	0x00000000
        /*0060*/ 	.short	0x0009
        /*0062*/ 	.short	0x0044
        /*0064*/ 	.byte	0x00, 0xf0, 0x11, 0x00


	//----- nvinfo : EIATTR_KPARAM_INFO
	.align		4
.L_65:
        /*0068*/ 	.byte	0x04, 0x17
        /*006a*/ 	.short	(.L_67 - .L_66)
.L_66:
        /*006c*/ 	.word	0x00000000
        /*0070*/ 	.short	0x0008
        /*0072*/ 	.short	0x0040
        /*0074*/ 	.byte	0x00, 0xf0, 0x11, 0x00


	//----- nvinfo : EIATTR_KPARAM_INFO
	.align		4
.L_67:
        /*0078*/ 	.byte	0x04, 0x17
        /*007a*/ 	.short	(.L_69 - .L_68)
.L_68:
        /*007c*/ 	.word	0x00000000
        /*0080*/ 	.short	0x0007
        /*0082*/ 	.short	0x0038
        /*0084*/ 	.byte	0x00, 0xf5, 0x21, 0x00


	//----- nvinfo : EIATTR_KPARAM_INFO
	.align		4
.L_69:
        /*0088*/ 	.byte	0x04, 0x17
        /*008a*/ 	.short	(.L_71 - .L_70)
.L_70:
        /*008c*/ 	.word	0x00000000
        /*0090*/ 	.short	0x0006
        /*0092*/ 	.short	0x0030
        /*0094*/ 	.byte	0x00, 0xf5, 0x21, 0x00


	//----- nvinfo : EIATTR_KPARAM_INFO
	.align		4
.L_71:
        /*0098*/ 	.byte	0x04, 0x17
        /*009a*/ 	.short	(.L_73 - .L_72)
.L_72:
        /*009c*/ 	.word	0x00000000
        /*00a0*/ 	.short	0x0005
        /*00a2*/ 	.short	0x0028
        /*00a4*/ 	.byte	0x00, 0xf5, 0x21, 0x00


	//----- nvinfo : EIATTR_KPARAM_INFO
	.align		4
.L_73:
        /*00a8*/ 	.byte	0x04, 0x17
        /*00aa*/ 	.short	(.L_75 - .L_74)
.L_74:
        /*00ac*/ 	.word	0x00000000
        /*00b0*/ 	.short	0x0004
        /*00b2*/ 	.short	0x0020
        /*00b4*/ 	.byte	0x00, 0xf5, 0x21, 0x00


	//----- nvinfo : EIATTR_KPARAM_INFO
	.align		4
.L_75:
        /*00b8*/ 	.byte	0x04, 0x17
        /*00ba*/ 	.short	(.L_77 - .L_76)
.L_76:
        /*00bc*/ 	.word	0x00000000
        /*00c0*/ 	.short	0x0003
        /*00c2*/ 	.short	0x0018
        /*00c4*/ 	.byte	0x00, 0xf5, 0x21, 0x00


	//----- nvinfo : EIATTR_KPARAM_INFO
	.align		4
.L_77:
        /*00c8*/ 	.byte	0x04, 0x17
        /*00ca*/ 	.short	(.L_79 - .L_78)
.L_78:
        /*00cc*/ 	.word	0x00000000
        /*00d0*/ 	.short	0x0002
        /*00d2*/ 	.short	0x0010
        /*00d4*/ 	.byte	0x00, 0xf5, 0x21, 0x00


	//----- nvinfo : EIATTR_KPARAM_INFO
	.align		4
.L_79:
        /*00d8*/ 	.byte	0x04, 0x17
        /*00da*/ 	.short	(.L_81 - .L_80)
.L_80:
        /*00dc*/ 	.word	0x00000000
        /*00e0*/ 	.short	0x0001
        /*00e2*/ 	.short	0x0008
        /*00e4*/ 	.byte	0x00, 0xf5, 0x21, 0x00


	//----- nvinfo : EIATTR_KPARAM_INFO
	.align		4
.L_81:
        /*00e8*/ 	.byte	0x04, 0x17
        /*00ea*/ 	.short	(.L_83 - .L_82)
.L_82:
        /*00ec*/ 	.word	0x00000000
        /*00f0*/ 	.short	0x0000
        /*00f2*/ 	.short	0x0000
        /*00f4*/ 	.byte	0x00, 0xf0, 0x11, 0x00


	//----- nvinfo : EIATTR_SPARSE_MMA_MASK
	.align		4
.L_83:
        /*00f8*/ 	.byte	0x03, 0x50
        /*00fa*/ 	.short	0x0000


	//----- nvinfo : EIATTR_MAXREG_COUNT
	.align		4
        /*00fc*/ 	.byte	0x03, 0x1b
        /*00fe*/ 	.short	0x00ff


	//----- nvinfo : EIATTR_MERCURY_ISA_VERSION
	.align		4
        /*0100*/ 	.byte	0x03, 0x5f
        /*0102*/ 	.short	0x0101


	//----- nvinfo : EIATTR_VRC_CTA_INIT_COUNT
	.align		4
        /*0104*/ 	.byte	0x02, 0x4a
	.zero		1
	.zero		1


	//----- nvinfo : EIATTR_EXIT_INSTR_OFFSETS
	.align		4
        /*0108*/ 	.byte	0x04, 0x1c
        /*010a*/ 	.short	(.L_85 - .L_84)


	//   ....[0]....
.L_84:
        /*010c*/ 	.word	0x00000070


	//   ....[1]....
        /*0110*/ 	.word	0x00003190


	//   ....[2]....
        /*0114*/ 	.word	0x00003d50


	//   ....[3]....
        /*0118*/ 	.word	0x000053d0


	//----- nvinfo : EIATTR_CRS_STACK_SIZE
	.align		4
.L_85:
        /*011c*/ 	.byte	0x04, 0x1e
        /*011e*/ 	.short	(.L_87 - .L_86)
.L_86:
        /*0120*/ 	.word	0x00000000


	//----- nvinfo : EIATTR_CBANK_PARAM_SIZE
	.align		4
.L_87:
        /*0124*/ 	.byte	0x03, 0x19
        /*0126*/ 	.short	0x0068


	//----- nvinfo : EIATTR_PARAM_CBANK
	.align		4
        /*0128*/ 	.byte	0x04, 0x0a
        /*012a*/ 	.short	(.L_89 - .L_88)
	.align		4
.L_88:
        /*012c*/ 	.word	index@(.nv.constant0._Z12naive_kerneliPfS_S_S_S_S_S_ffffS_S_S_)
        /*0130*/ 	.short	0x0380
        /*0132*/ 	.short	0x0068


	//----- nvinfo : EIATTR_SW_WAR
	.align		4
.L_89:
        /*0134*/ 	.byte	0x04, 0x36
        /*0136*/ 	.short	(.L_91 - .L_90)
.L_90:
        /*0138*/ 	.word	0x00000008
.L_91:


//--------------------- .nv.callgraph             --------------------------
	.section	.nv.callgraph,"",@"SHT_CUDA_CALLGRAPH"
	.align	4
	.sectionentsize	8
	.align		4
        /*0000*/ 	.word	0x00000000
	.align		4
        /*0004*/ 	.word	0xffffffff
	.align		4
        /*0008*/ 	.word	0x00000000
	.align		4
        /*000c*/ 	.word	0xfffffffe
	.align		4
        /*0010*/ 	.word	0x00000000
	.align		4
        /*0014*/ 	.word	0xfffffffd
	.align		4
        /*0018*/ 	.word	0x00000000
	.align		4
        /*001c*/ 	.word	0xfffffffc


//--------------------- .text._Z9integrateiPfS_S_S_S_S_S_S_S_fS_S_S_ --------------------------
	.section	.text._Z9integrateiPfS_S_S_S_S_S_S_S_fS_S_S_,"ax",@progbits
	.align	128
        .global         _Z9integrateiPfS_S_S_S_S_S_S_S_fS_S_S_
        .type           _Z9integrateiPfS_S_S_S_S_S_S_S_fS_S_S_,@function
        .size           _Z9integrateiPfS_S_S_S_S_S_S_S_fS_S_S_,(.L_x_172 - _Z9integrateiPfS_S_S_S_S_S_S_S_fS_S_S_)
        .other          _Z9integrateiPfS_S_S_S_S_S_S_S_fS_S_S_,@"STO_CUDA_ENTRY STV_DEFAULT"
_Z9integrateiPfS_S_S_S_S_S_S_S_fS_S_S_:
.text._Z9integrateiPfS_S_S_S_S_S_S_S_fS_S_S_:
[----:B------:R-:W-:Y:S01]  /*0000*/  LDC R1, c[0x0][0x37c] ;  /* 0x0000df00ff017b82 */ /* 0x000fe20000000800 */
[----:B------:R-:W0:Y:S01]  /*0010*/  S2R R0, SR_CTAID.X ;  /* 0x0000000000007919 */ /* 0x000e220000002500 */
[----:B------:R-:W0:Y:S01]  /*0020*/  LDCU UR4, c[0x0][0x360] ;  /* 0x00006c00ff0477ac */ /* 0x000e220008000800 */
[----:B------:R-:W0:Y:S01]  /*0030*/  S2R R3, SR_TID.X ;  /* 0x0000000000037919 */ /* 0x000e220000002100 */
[----:B------:R-:W1:Y:S01]  /*0040*/  LDCU UR5, c[0x0][0x380] ;  /* 0x00007000ff0577ac */ /* 0x000e620008000800 */
[----:B0-----:R-:W-:-:S05]  /*0050*/  IMAD R0, R0, UR4, R3 ;  /* 0x0000000400007c24 */ /* 0x001fca000f8e0203 */
[----:B-1----:R-:W-:-:S13]  /*0060*/  ISETP.GE.AND P0, PT, R0, UR5, PT ;  /* 0x0000000500007c0c */ /* 0x002fda000bf06270 */
[----:B------:R-:W-:Y:S05]  /*0070*/  @P0 EXIT ;  /* 0x000000000000094d */ /* 0x000fea0003800000 */
[----:B------:R-:W0:Y:S01]  /*0080*/  LDC.64 R4, c[0x0][0x3d8] ;  /* 0x0000f600ff047b82 */ /* 0x000e220000000a00 */
[----:B------:R-:W1:Y:S01]  /*0090*/  LDCU.64 UR4, c[0x0][0x358] ;  /* 0x00006b00ff0477ac */ /* 0x000e620008000a00 */
[----:B------:R-:W2:Y:S06]  /*00a0*/  LDCU UR6, c[0x0][0x3d0] ;  /* 0x00007a00ff0677ac */ /* 0x000eac0008000800 */
[----:B------:R-:W3:Y:S08]  /*00b0*/  LDC.64 R2, c[0x0][0x3a0] ;  /* 0x0000e800ff027b82 */ /* 0x000ef00000000a00 */
[----:B------:R-:W4:Y:S01]  /*00c0*/  LDC.64 R10, c[0x0][0x388] ;  /* 0x0000e200ff0a7b82 */ /* 0x000f220000000a00 */
[----:B0-----:R-:W-:-:S07]  /*00d0*/  IMAD.WIDE R4, R0, 0x4, R4 ;  /* 0x0000000400047825 */ /* 0x001fce00078e0204 */
[----:B------:R-:W0:Y:S01]  /*00e0*/  LDC.64 R6, c[0x0][0x3e0] ;  /* 0x0000f800ff067b82 */ /* 0x000e220000000a00 */
[----:B-1----:R-:W5:Y:S01]  /*00f0*/  LDG.E R8, desc[UR4][R4.64] ;  /* 0x0000000404087981 */ /* 0x002f62000c1e1900 */
[----:B---3--:R-:W-:-:S05]  /*0100*/  IMAD.WIDE R2, R0, 0x4, R2 ;  /* 0x0000000400027825 */ /* 0x008fca00078e0202 */
[----:B------:R-:W3:Y:S01]  /*0110*/  LDG.E R14, desc[UR4][R2.64] ;  /* 0x00000004020e7981 */ /* 0x000ee2000c1e1900 */
[----:B----4-:R-:W-:-:S05]  /*0120*/  IMAD.WIDE R10, R0, 0x4, R10 ;  /* 0x00000004000a7825 */ /* 0x010fca00078e020a */
[----:B------:R-:W4:Y:S01]  /*0130*/  LDG.E R17, desc[UR4][R10.64] ;  /* 0x000000040a117981 */ /* 0x000f22000c1e1900 */
[----:B0-----:R-:W-:-:S04]  /*0140*/  IMAD.WIDE R6, R0, 0x4, R6 ;  /* 0x0000000400067825 */ /* 0x001fc800078e0206 */
[----:B-----5:R-:W-:-:S04]  /*0150*/  FMUL R8, R8, 0.5 ;  /* 0x3f00000008087820 */ /* 0x020fc80000400000 */
[----:B--2---:R-:W-:Y:S02]  /*0160*/  FMUL R12, R8, UR6 ;  /* 0x00000006080c7c20 */ /* 0x004fe40008400000 */
[----:B------:R-:W0:Y:S02]  /*0170*/  LDC.64 R8, c[0x0][0x3a8] ;  /* 0x0000ea00ff087b82 */ /* 0x000e240000000a00 */
[----:B------:R-:W-:-:S04]  /*0180*/  FMUL R15, R12, UR6 ;  /* 0x000000060c0f7c20 */ /* 0x000fc80008400000 */
[----:B---3--:R-:W-:Y:S02]  /*0190*/  FFMA R14, R14, UR6, R15 ;  /* 0x000000060e0e7c23 */ /* 0x008fe4000800000f */
[----:B------:R-:W1:Y:S02]  /*01a0*/  LDC.64 R12, c[0x0][0x390] ;  /* 0x0000e400ff0c7b82 */ /* 0x000e640000000a00 */
[----:B----4-:R-:W-:-:S05]  /*01b0*/  FADD R19, R14, R17 ;  /* 0x000000110e137221 */ /* 0x010fca0000000000 */
[----:B------:R2:W-:Y:S04]  /*01c0*/  STG.E desc[UR4][R10.64], R19 ;  /* 0x000000130a007986 */ /* 0x0005e8000c101904 */
[----:B------:R-:W3:Y:S01]  /*01d0*/  LDG.E R16, desc[UR4][R6.64] ;  /* 0x0000000406107981 */ /* 0x000ee2000c1e1900 */
[----:B0-----:R-:W-:-:S05]  /*01e0*/  IMAD.WIDE R8, R0, 0x4, R8 ;  /* 0x0000000400087825 */ /* 0x001fca00078e0208 */
[----:B------:R-:W4:Y:S01]  /*01f0*/  LDG.E R20, desc[UR4][R8.64] ;  /* 0x0000000408147981 */ /* 0x000f22000c1e1900 */
[C---:B-1----:R-:W-:Y:S02]  /*0200*/  IMAD.WIDE R14, R0.reuse, 0x4, R12 ;  /* 0x00000004000e7825 */ /* 0x042fe400078e020c */
[----:B------:R-:W2:Y:S03]  /*0210*/  LDC.64 R12, c[0x0][0x3e8] ;  /* 0x0000fa00ff0c7b82 */ /* 0x000ea60000000a00 */
[----:B------:R-:W5:Y:S01]  /*0220*/  LDG.E R23, desc[UR4][R14.64] ;  /* 0x000000040e177981 */ /* 0x000f62000c1e1900 */
[----:B--2---:R-:W-:-:S04]  /*0230*/  IMAD.WIDE R10, R0, 0x4, R12 ;  /* 0x00000004000a7825 */ /* 0x004fc800078e020c */
[----:B---3--:R-:W-:-:S04]  /*0240*/  FMUL R16, R16, 0.5 ;  /* 0x3f00000010107820 */ /* 0x008fc80000400000 */
[----:B------:R-:W-:Y:S02]  /*0250*/  FMUL R18, R16, UR6 ;  /* 0x0000000610127c20 */ /* 0x000fe40008400000 */
[----:B------:R-:W0:Y:S02]  /*0260*/  LDC.64 R16, c[0x0][0x3b0] ;  /* 0x0000ec00ff107b82 */ /* 0x000e240000000a00 */
[----:B------:R-:W-:-:S06]  /*0270*/  FMUL R21, R18, UR6 ;  /* 0x0000000612157c20 */ /* 0x000fcc0008400000 */
[----:B------:R-:W1:Y:S01]  /*0280*/  LDC.64 R18, c[0x0][0x398] ;  /* 0x0000e600ff127b82 */ /* 0x000e620000000a00 */
[----:B----4-:R-:W-:-:S04]  /*0290*/  FFMA R20, R20, UR6, R21 ;  /* 0x0000000614147c23 */ /* 0x010fc80008000015 */
[----:B-----5:R-:W-:-:S05]  /*02a0*/  FADD R23, R20, R23 ;  /* 0x0000001714177221 */ /* 0x020fca0000000000 */
[----:B------:R2:W-:Y:S04]  /*02b0*/  STG.E desc[UR4][R14.64], R23 ;  /* 0x000000170e007986 */ /* 0x0005e8000c101904 */
[----:B------:R-:W3:Y:S01]  /*02c0*/  LDG.E R21, desc[UR4][R10.64] ;  /* 0x000000040a157981 */ /* 0x000ee2000c1e1900 */
[C---:B0-----:R-:W-:Y:S02]  /*02d0*/  IMAD.WIDE R12, R0.reuse, 0x4, R16 ;  /* 0x00000004000c7825 */ /* 0x041fe400078e0210 */
[----:B------:R-:W0:Y:S03]  /*02e0*/  LDC.64 R16, c[0x0][0x3b8] ;  /* 0x0000ee00ff107b82 */ /* 0x000e260000000a00 */
[----:B------:R-:W4:Y:S01]  /*02f0*/  LDG.E R20, desc[UR4][R12.64] ;  /* 0x000000040c147981 */ /* 0x000f22000c1e1900 */
[----:B-1----:R-:W-:-:S04]  /*0300*/  IMAD.WIDE R18, R0, 0x4, R18 ;  /* 0x0000000400127825 */ /* 0x002fc800078e0212 */
[----:B--2---:R-:W1:Y:S01]  /*0310*/  LDC.64 R14, c[0x0][0x3c0] ;  /* 0x0000f000ff0e7b82 */ /* 0x004e620000000a00 */
[----:B------:R-:W2:Y:S01]  /*0320*/  LDG.E R25, desc[UR4][R18.64] ;  /* 0x0000000412197981 */ /* 0x000ea2000c1e1900 */
[----:B0-----:R-:W-:-:S04]  /*0330*/  IMAD.WIDE R16, R0, 0x4, R16 ;  /* 0x0000000400107825 */ /* 0x001fc800078e0210 */
[----:B---3--:R-:W-:-:S04]  /*0340*/  FMUL R21, R21, 0.5 ;  /* 0x3f00000015157820 */ /* 0x008fc80000400000 */
[----:B------:R-:W-:-:S04]  /*0350*/  FMUL R21, R21, UR6 ;  /* 0x0000000615157c20 */ /* 0x000fc80008400000 */
[----:B------:R-:W-:-:S04]  /*0360*/  FMUL R21, R21, UR6 ;  /* 0x0000000615157c20 */ /* 0x000fc80008400000 */
[----:B----4-:R-:W-:-:S04]  /*0370*/  FFMA R20, R20, UR6, R21 ;  /* 0x0000000614147c23 */ /* 0x010fc80008000015 */
[----:B--2---:R-:W-:-:S05]  /*0380*/  FADD R25, R20, R25 ;  /* 0x0000001914197221 */ /* 0x004fca0000000000 */
[----:B------:R0:W-:Y:S04]  /*0390*/  STG.E desc[UR4][R18.64], R25 ;  /* 0x0000001912007986 */ /* 0x0001e8000c101904 */
[----:B------:R-:W2:Y:S04]  /*03a0*/  LDG.E R4, desc[UR4][R4.64] ;  /* 0x0000000404047981 */ /* 0x000ea8000c1e1900 */
[----:B------:R-:W2:Y:S04]  /*03b0*/  LDG.E R17, desc[UR4][R16.64] ;  /* 0x0000000410117981 */ /* 0x000ea8000c1e1900 */
[----:B------:R-:W3:Y:S01]  /*03c0*/  LDG.E R21, desc[UR4][R2.64] ;  /* 0x0000000402157981 */ /* 0x000ee2000c1e1900 */
[----:B-1----:R-:W-:-:S04]  /*03d0*/  IMAD.WIDE R14, R0, 0x4, R14 ;  /* 0x00000004000e7825 */ /* 0x002fc800078e020e */
[----:B--2---:R-:W-:Y:S02]  /*03e0*/  FADD R20, R4, R17 ;  /* 0x0000001104147221 */ /* 0x004fe40000000000 */
[----:B------:R-:W1:Y:S02]  /*03f0*/  LDC.64 R4, c[0x0][0x3c8] ;  /* 0x0000f200ff047b82 */ /* 0x000e640000000a00 */
[----:B------:R-:W-:-:S04]  /*0400*/  FMUL R20, R20, 0.5 ;  /* 0x3f00000014147820 */ /* 0x000fc80000400000 */
[----:B---3--:R-:W-:-:S05]  /*0410*/  FFMA R21, R20, UR6, R21 ;  /* 0x0000000614157c23 */ /* 0x008fca0008000015 */
[----:B------:R2:W-:Y:S04]  /*0420*/  STG.E desc[UR4][R2.64], R21 ;  /* 0x0000001502007986 */ /* 0x0005e8000c101904 */
[----:B------:R-:W3:Y:S04]  /*0430*/  LDG.E R6, desc[UR4][R6.64] ;  /* 0x0000000406067981 */ /* 0x000ee8000c1e1900 */
[----:B------:R-:W3:Y:S04]  /*0440*/  LDG.E R15, desc[UR4][R14.64] ;  /* 0x000000040e0f7981 */ /* 0x000ee8000c1e1900 */
[----:B0-----:R-:W4:Y:S01]  /*0450*/  LDG.E R19, desc[UR4][R8.64] ;  /* 0x0000000408137981 */ /* 0x001f22000c1e1900 */
[----:B-1----:R-:W-:-:S04]  /*0460*/  IMAD.WIDE R4, R0, 0x4, R4 ;  /* 0x0000000400047825 */ /* 0x002fc800078e0204 */
[----:B---3--:R-:W-:-:S04]  /*0470*/  FADD R16, R6, R15 ;  /* 0x0000000f06107221 */ /* 0x008fc80000000000 */
[----:B------:R-:W-:-:S04]  /*0480*/  FMUL R16, R16, 0.5 ;  /* 0x3f00000010107820 */ /* 0x000fc80000400000 */
[----:B----4-:R-:W-:-:S05]  /*0490*/  FFMA R19, R16, UR6, R19 ;  /* 0x0000000610137c23 */ /* 0x010fca0008000013 */
[----:B------:R-:W-:Y:S04]  /*04a0*/  STG.E desc[UR4][R8.64], R19 ;  /* 0x0000001308007986 */ /* 0x000fe8000c101904 */
[----:B------:R-:W3:Y:S04]  /*04b0*/  LDG.E R10, desc[UR4][R10.64] ;  /* 0x000000040a0a7981 */ /* 0x000ee8000c1e1900 */
[----:B------:R-:W3:Y:S04]  /*04c0*/  LDG.E R5, desc[UR4][R4.64] ;  /* 0x0000000404057981 */ /* 0x000ee8000c1e1900 */
[----:B--2---:R-:W2:Y:S01]  /*04d0*/  LDG.E R3, desc[UR4][R12.64] ;  /* 0x000000040c037981 */ /* 0x004ea2000c1e1900 */
[----:B---3--:R-:W-:-:S04]  /*04e0*/  FADD R0, R10, R5 ;  /* 0x000000050a007221 */ /* 0x008fc80000000000 */
[----:B------:R-:W-:-:S04]  /*04f0*/  FMUL R0, R0, 0.5 ;  /* 0x3f00000000007820 */ /* 0x000fc80000400000 */
[----:B--2---:R-:W-:-:S05]  /*0500*/  FFMA R3, R0, UR6, R3 ;  /* 0x0000000600037c23 */ /* 0x004fca0008000003 */
[----:B------:R-:W-:Y:S01]  /*0510*/  STG.E desc[UR4][R12.64], R3 ;  /* 0x000000030c007986 */ /* 0x000fe2000c101904 */
[----:B------:R-:W-:Y:S05]  /*0520*/  EXIT ;  /* 0x000000000000794d */ /* 0x000fea0003800000 */
.L_x_0:
[----:B------:R-:W-:-:S00]  /*0530*/  BRA `(.L_x_0) ;  /* 0xfffffffc00fc7947 */ /* 0x000fc0000383ffff */
[----:B------:R-:W-:-:S00]  /*0540*/  NOP ;  /* 0x0000000000007918 */ /* 0x000fc00000000000 */
        /* <DEDUP_REMOVED lines=11> */
.L_x_172:


//--------------------- .text._Z12naive_kerneliPfS_S_S_S_S_S_ffffS_S_S_ --------------------------
	.section	.text._Z12naive_kerneliPfS_S_S_S_S_S_ffffS_S_S_,"ax",@progbits
	.align	128
        .global         _Z12naive_kerneliPfS_S_S_S_S_S_ffffS_S_S_
        .type           _Z12naive_kerneliPfS_S_S_S_S_S_ffffS_S_S_,@function
        .size           _Z12naive_kerneliPfS_S_S_S_S_S_ffffS_S_S_,(.L_x_171 - _Z12naive_kerneliPfS_S_S_S_S_S_ffffS_S_S_)
        .other          _Z12naive_kerneliPfS_S_S_S_S_S_ffffS_S_S_,@"STO_CUDA_ENTRY STV_DEFAULT"
_Z12naive_kerneliPfS_S_S_S_S_S_ffffS_S_S_:
.text._Z12naive_kerneliPfS_S_S_S_S_S_ffffS_S_S_:
        /* <DEDUP_REMOVED lines=11> */
[----:B------:R-:W3:Y:S01]  /*00b0*/  LDC.64 R34, c[0x0][0x3b0] ;  /* 0x0000ec00ff227b82 */ /* 0x000ee20000000a00 */
[----:B------:R-:W4:Y:S07]  /*00c0*/  LDCU UR14, c[0x0][0x3c0] ;  /* 0x00007800ff0e77ac */ /* 0x000f2e0008000800 */
[----:B------:R-:W5:Y:S01]  /*00d0*/  LDC.64 R32, c[0x0][0x3b8] ;  /* 0x0000ee00ff207b82 */ /* 0x000f620000000a00 */
[----:B0-----:R-:W-:-:S07]  /*00e0*/  IMAD.WIDE R36, R7, 0x4, R36 ;  /* 0x0000000407247825 */ /* 0x001fce00078e0224 */
[----:B------:R-:W0:Y:S01]  /*00f0*/  LDC.64 R2, c[0x0][0x3d0] ;  /* 0x0000f400ff027b82 */ /* 0x000e220000000a00 */
[----:B-1----:R-:W2:Y:S01]  /*0100*/  LDG.E R13, desc[UR10][R36.64] ;  /* 0x0000000a240d7981 */ /* 0x002ea2000c1e1900 */
[----:B---3--:R-:W-:-:S06]  /*0110*/  IMAD.WIDE R34, R7, 0x4, R34 ;  /* 0x0000000407227825 */ /* 0x008fcc00078e0222 */
[----:B------:R-:W1:Y:S01]  /*0120*/  LDC.64 R4, c[0x0][0x3d8] ;  /* 0x0000f600ff047b82 */ /* 0x000e620000000a00 */
[----:B------:R-:W3:Y:S01]  /*0130*/  LDG.E R15, desc[UR10][R34.64] ;  /* 0x0000000a220f7981 */ /* 0x000ee2000c1e1900 */
[----:B-----5:R-:W-:-:S06]  /*0140*/  IMAD.WIDE R32, R7, 0x4, R32 ;  /* 0x0000000407207825 */ /* 0x020fcc00078e0220 */
[----:B------:R-:W5:Y:S01]  /*0150*/  LDC.64 R8, c[0x0][0x3e0] ;  /* 0x0000f800ff087b82 */ /* 0x000f620000000a00 */
[----:B------:R-:W4:Y:S01]  /*0160*/  LDG.E R25, desc[UR10][R32.64] ;  /* 0x0000000a20197981 */ /* 0x000f22000c1e1900 */
[----:B0-----:R-:W-:-:S06]  /*0170*/  IMAD.WIDE R2, R7, 0x4, R2 ;  /* 0x0000000407027825 */ /* 0x001fcc00078e0202 */
[----:B------:R-:W0:Y:S01]  /*0180*/  LDC.64 R22, c[0x0][0x390] ;  /* 0x0000e400ff167b82 */ /* 0x000e220000000a00 */
[----:B-1----:R-:W-:-:S07]  /*0190*/  IMAD.WIDE R4, R7, 0x4, R4 ;  /* 0x0000000407047825 */ /* 0x002fce00078e0204 */
[----:B------:R-:W1:Y:S01]  /*01a0*/  LDC.64 R20, c[0x0][0x398] ;  /* 0x0000e600ff147b82 */ /* 0x000e620000000a00 */
[----:B-----5:R-:W-:-:S07]  /*01b0*/  IMAD.WIDE R8, R7, 0x4, R8 ;  /* 0x0000000407087825 */ /* 0x020fce00078e0208 */
[----:B------:R-:W5:Y:S08]  /*01c0*/  LDC.64 R18, c[0x0][0x3a0] ;  /* 0x0000e800ff127b82 */ /* 0x000f700000000a00 */
[----:B------:R-:W5:Y:S01]  /*01d0*/  LDC.64 R16, c[0x0][0x388] ;  /* 0x0000e200ff107b82 */ /* 0x000f620000000a00 */
[----:B------:R-:W-:Y:S01]  /*01e0*/  ISETP.GE.AND P0, PT, R7, 0x1, PT ;  /* 0x000000010700780c */ /* 0x000fe20003f06270 */
[----:B------:R-:W-:Y:S01]  /*01f0*/  BSSY.RECONVERGENT B4, `(.L_x_1) ;  /* 0x000023d000047945 */ /* 0x000fe20003800200 */
[----:B------:R-:W-:-:S02]  /*0200*/  HFMA2 R11, -RZ, RZ, 0, 0 ;  /* 0x00000000ff0b7431 */ /* 0x000fc400000001ff */
[----:B0-----:R-:W-:-:S04]  /*0210*/  IMAD.WIDE R22, R7, 0x4, R22 ;  /* 0x0000000407167825 */ /* 0x001fc800078e0216 */
[----:B-1----:R-:W-:-:S04]  /*0220*/  IMAD.WIDE R20, R7, 0x4, R20 ;  /* 0x0000000407147825 */ /* 0x002fc800078e0214 */
[----:B-----5:R-:W-:-:S04]  /*0230*/  IMAD.WIDE R18, R7, 0x4, R18 ;  /* 0x0000000407127825 */ /* 0x020fc800078e0212 */
[----:B------:R-:W-:Y:S01]  /*0240*/  IMAD.WIDE R16, R7, 0x4, R16 ;  /* 0x0000000407107825 */ /* 0x000fe200078e0210 */
[----:B--2---:R0:W-:Y:S04]  /*0250*/  STG.E desc[UR10][R2.64], R13 ;  /* 0x0000000d02007986 */ /* 0x0041e8000c10190a */
[----:B---3--:R0:W-:Y:S04]  /*0260*/  STG.E desc[UR10][R4.64], R15 ;  /* 0x0000000f04007986 */ /* 0x0081e8000c10190a */
[----:B----4-:R0:W-:Y:S04]  /*0270*/  STG.E desc[UR10][R8.64], R25 ;  /* 0x0000001908007986 */ /* 0x0101e8000c10190a */
[----:B------:R0:W-:Y:S04]  /*0280*/  STG.E desc[UR10][R36.64], RZ ;  /* 0x000000ff24007986 */ /* 0x0001e8000c10190a */
[----:B------:R0:W-:Y:S04]  /*0290*/  STG.E desc[UR10][R34.64], RZ ;  /* 0x000000ff22007986 */ /* 0x0001e8000c10190a */
[----:B------:R0:W-:Y:S01]  /*02a0*/  STG.E desc[UR10][R32.64], RZ ;  /* 0x000000ff20007986 */ /* 0x0001e2000c10190a */
[----:B------:R-:W-:Y:S05]  /*02b0*/  @!P0 BRA `(.L_x_2) ;  /* 0x0000002000c08947 */ /* 0x000fea0003800000 */
[----:B------:R-:W-:Y:S01]  /*02c0*/  VIMNMX R6, PT, PT, R7, UR12, PT ;  /* 0x0000000c07067c48 */ /* 0x000fe2000bfe0100 */
[----:B------:R-:W-:Y:S01]  /*02d0*/  BSSY.RECONVERGENT B3, `(.L_x_3) ;  /* 0x0000177000037945 */ /* 0x000fe20003800200 */
[----:B------:R-:W-:Y:S02]  /*02e0*/  MOV R11, RZ ;  /* 0x000000ff000b7202 */ /* 0x000fe40000000f00 */
[C---:B------:R-:W-:Y:S02]  /*02f0*/  ISETP.GE.AND P0, PT, R6.reuse, 0x2, PT ;  /* 0x000000020600780c */ /* 0x040fe40003f06270 */
[----:B------:R-:W-:-:S11]  /*0300*/  VIMNMX R6, PT, PT, R6, 0x1, !PT ;  /* 0x0000000106067848 */ /* 0x000fd60007fe0100 */
[----:B------:R-:W-:Y:S05]  /*0310*/  @!P0 BRA `(.L_x_4) ;  /* 0x0000001400c88947 */ /* 0x000fea0003800000 */
[----:B------:R-:W1:Y:S01]  /*0320*/  LDCU.64 UR8, c[0x0][0x3a0] ;  /* 0x00007400ff0877ac */ /* 0x000e620008000a00 */
[----:B0-----:R-:W-:Y:S01]  /*0330*/  LOP3.LUT R5, R6, 0x7ffffffe, RZ, 0xc0, !PT ;  /* 0x7ffffffe06057812 */ /* 0x001fe200078ec0ff */
[----:B------:R-:W-:Y:S01]  /*0340*/  BSSY.RECONVERGENT B2, `(.L_x_5) ;  /* 0x000016e000027945 */ /* 0x000fe20003800200 */
[----:B------:R-:W0:Y:S02]  /*0350*/  LDCU.128 UR4, c[0x0][0x390] ;  /* 0x00007200ff0477ac */ /* 0x000e240008000c00 */
[----:B------:R-:W-:Y:S01]  /*0360*/  IADD3 R5, PT, PT, -R5, RZ, RZ ;  /* 0x000000ff05057210 */ /* 0x000fe20007ffe1ff */
[----:B-1----:R-:W-:Y:S02]  /*0370*/  UIADD3 UR8, UP0, UPT, UR8, 0x4, URZ ;  /* 0x0000000408087890 */ /* 0x002fe4000ff1e0ff */
[----:B0-----:R-:W-:Y:S02]  /*0380*/  UIADD3 UR6, UP1, UPT, UR6, 0x4, URZ ;  /* 0x0000000406067890 */ /* 0x001fe4000ff3e0ff */
[----:B------:R-:W-:-:S02]  /*0390*/  UIADD3 UR4, UP2, UPT, UR4, 0x4, URZ ;  /* 0x0000000404047890 */ /* 0x000fc4000ff5e0ff */
[----:B------:R-:W-:Y:S01]  /*03a0*/  MOV R10, UR8 ;  /* 0x00000008000a7c02 */ /* 0x000fe20008000f00 */
[----:B------:R-:W-:Y:S02]  /*03b0*/  UIADD3.X UR9, UPT, UPT, URZ, UR9, URZ, UP0, !UPT ;  /* 0x00000009ff097290 */ /* 0x000fe400087fe4ff */
[----:B------:R-:W-:Y:S01]  /*03c0*/  UIADD3.X UR7, UPT, UPT, URZ, UR7, URZ, UP1, !UPT ;  /* 0x00000007ff077290 */ /* 0x000fe20008ffe4ff */
[----:B------:R-:W-:Y:S01]  /*03d0*/  MOV R14, UR6 ;  /* 0x00000006000e7c02 */ /* 0x000fe20008000f00 */
[----:B------:R-:W-:Y:S01]  /*03e0*/  UIADD3.X UR5, UPT, UPT, URZ, UR5, URZ, UP2, !UPT ;  /* 0x00000005ff057290 */ /* 0x000fe200097fe4ff */
[----:B------:R-:W-:Y:S02]  /*03f0*/  MOV R12, UR4 ;  /* 0x00000004000c7c02 */ /* 0x000fe40008000f00 */
[----:B------:R-:W-:Y:S02]  /*0400*/  MOV R11, UR9 ;  /* 0x00000009000b7c02 */ /* 0x000fe40008000f00 */
[----:B------:R-:W-:-:S02]  /*0410*/  MOV R15, UR7 ;  /* 0x00000007000f7c02 */ /* 0x000fc40008000f00 */
[----:B------:R-:W-:-:S07]  /*0420*/  MOV R13, UR5 ;  /* 0x00000005000d7c02 */ /* 0x000fce0008000f00 */
.L_x_48:
[----:B------:R-:W2:Y:S04]  /*0430*/  LDG.E R30, desc[UR10][R20.64] ;  /* 0x0000000a141e7981 */ /* 0x000ea8000c1e1900 */
[----:B------:R-:W2:Y:S04]  /*0440*/  LDG.E R9, desc[UR10][R14.64+-0x4] ;  /* 0xfffffc0a0e097981 */ /* 0x000ea8000c1e1900 */
[----:B------:R-:W3:Y:S04]  /*0450*/  LDG.E R28, desc[UR10][R22.64] ;  /* 0x0000000a161c7981 */ /* 0x000ee8000c1e1900 */
[----:B0-----:R-:W3:Y:S04]  /*0460*/  LDG.E R3, desc[UR10][R12.64+-0x4] ;  /* 0xfffffc0a0c037981 */ /* 0x001ee8000c1e1900 */
[----:B------:R-:W4:Y:S04]  /*0470*/  LDG.E R27, desc[UR10][R18.64] ;  /* 0x0000000a121b7981 */ /* 0x000f28000c1e1900 */
[----:B------:R-:W4:Y:S01]  /*0480*/  LDG.E R4, desc[UR10][R10.64+-0x4] ;  /* 0xfffffc0a0a047981 */ /* 0x000f22000c1e1900 */
[----:B------:R-:W-:Y:S01]  /*0490*/  IADD3 R5, PT, PT, R5, 0x2, RZ ;  /* 0x0000000205057810 */ /* 0x000fe20007ffe0ff */
[----:B------:R-:W-:Y:S03]  /*04a0*/  BSSY.RECONVERGENT B0, `(.L_x_6) ;  /* 0x0000015000007945 */ /* 0x000fe60003800200 */
[----:B------:R-:W-:Y:S01]  /*04b0*/  ISETP.NE.AND P2, PT, R5, RZ, PT ;  /* 0x000000ff0500720c */ /* 0x000fe20003f45270 */
[----:B--2---:R-:W-:-:S04]  /*04c0*/  FADD R2, R9, -R30 ;  /* 0x8000001e09027221 */ /* 0x004fc80000000000 */
[----:B------:R-:W-:Y:S01]  /*04d0*/  FMUL R0, R2, R2 ;  /* 0x0000000202007220 */ /* 0x000fe20000400000 */
[----:B---3--:R-:W-:-:S04]  /*04e0*/  FADD R3, R3, -R28 ;  /* 0x8000001c03037221 */ /* 0x008fc80000000000 */
[----:B------:R-:W-:Y:S01]  /*04f0*/  FFMA R9, R3, R3, R0 ;  /* 0x0000000303097223 */ /* 0x000fe20000000000 */
[----:B----4-:R-:W-:-:S04]  /*0500*/  FADD R4, R4, -R27 ;  /* 0x8000001b04047221 */ /* 0x010fc80000000000 */
[----:B------:R-:W-:-:S04]  /*0510*/  FFMA R24, R4, R4, R9 ;  /* 0x0000000404187223 */ /* 0x000fc80000000009 */
[----:B------:R0:W1:Y:S01]  /*0520*/  MUFU.RSQ R9, R24 ;  /* 0x0000001800097308 */ /* 0x0000620000001400 */
[----:B------:R-:W-:-:S04]  /*0530*/  IADD3 R0, PT, PT, R24, -0xd000000, RZ ;  /* 0xf300000018007810 */ /* 0x000fc80007ffe0ff */
[----:B------:R-:W-:-:S13]  /*0540*/  ISETP.GT.U32.AND P0, PT, R0, 0x727fffff, PT ;  /* 0x727fffff0000780c */ /* 0x000fda0003f04070 */
[----:B01----:R-:W-:Y:S05]  /*0550*/  @!P0 BRA `(.L_x_7) ;  /* 0x0000000000148947 */ /* 0x003fea0003800000 */
[----:B------:R-:W-:Y:S02]  /*0560*/  MOV R8, R24 ;  /* 0x0000001800087202 */ /* 0x000fe40000000f00 */
[----:B------:R-:W-:-:S07]  /*0570*/  MOV R0, 0x590 ;  /* 0x0000059000007802 */ /* 0x000fce0000000f00 */
[----:B------:R-:W-:Y:S05]  /*0580*/  CALL.REL.NOINC `($__internal_0_$__cuda_sm20_sqrt_rn_f32_slowpath) ;  /* 0x0000004c00947944 */ /* 0x000fea0003c00000 */
[----:B------:R-:W-:Y:S01]  /*0590*/  MOV R29, R24 ;  /* 0x00000018001d7202 */ /* 0x000fe20000000f00 */
[----:B------:R-:W-:Y:S06]  /*05a0*/  BRA `(.L_x_8) ;  /* 0x0000000000107947 */ /* 0x000fec0003800000 */
.L_x_7:
[----:B------:R-:W-:Y:S01]  /*05b0*/  FMUL.FTZ R29, R24, R9 ;  /* 0x00000009181d7220 */ /* 0x000fe20000410000 */
[----:B------:R-:W-:-:S03]  /*05c0*/  FMUL.FTZ R8, R9, 0.5 ;  /* 0x3f00000009087820 */ /* 0x000fc60000410000 */
[----:B------:R-:W-:-:S04]  /*05d0*/  FFMA R0, -R29, R29, R24 ;  /* 0x0000001d1d007223 */ /* 0x000fc80000000118 */
[----:B------:R-:W-:-:S07]  /*05e0*/  FFMA R29, R0, R8, R29 ;  /* 0x00000008001d7223 */ /* 0x000fce000000001d */
.L_x_8:
[----:B------:R-:W-:Y:S05]  /*05f0*/  BSYNC.RECONVERGENT B0 ;  /* 0x0000000000007941 */ /* 0x000fea0003800200 */
.L_x_6:
[C---:B------:R-:W-:Y:S01]  /*0600*/  FSETP.GEU.AND P0, PT, R29.reuse, 9.9999999747524270788e-07, PT ;  /* 0x358637bd1d00780b */ /* 0x040fe20003f0e000 */
[----:B------:R-:W-:Y:S03]  /*0610*/  BSSY.RECONVERGENT B5, `(.L_x_9) ;  /* 0x0000091000057945 */ /* 0x000fe60003800200 */
[----:B------:R-:W-:-:S13]  /*0620*/  FSETP.GT.OR P0, PT, R29, UR13, !P0 ;  /* 0x0000000d1d007c0b */ /* 0x000fda000c704400 */
[----:B------:R-:W-:Y:S05]  /*0630*/  @P0 BRA `(.L_x_10) ;  /* 0x0000000800380947 */ /* 0x000fea0003800000 */
[----:B------:R-:W0:Y:S01]  /*0640*/  MUFU.RCP R0, R29 ;  /* 0x0000001d00007308 */ /* 0x000e220000001000 */
[----:B------:R-:W-:Y:S01]  /*0650*/  MOV R24, UR14 ;  /* 0x0000000e00187c02 */ /* 0x000fe20008000f00 */
[----:B------:R-:W-:Y:S06]  /*0660*/  BSSY.RECONVERGENT B6, `(.L_x_11) ;  /* 0x000000d000067945 */ /* 0x000fec0003800200 */
[----:B------:R-:W1:Y:S01]  /*0670*/  FCHK P0, R24, R29 ;  /* 0x0000001d18007302 */ /* 0x000e620000000000 */
[----:B0-----:R-:W-:-:S04]  /*0680*/  FFMA R9, R0, -R29, 1 ;  /* 0x3f80000000097423 */ /* 0x001fc8000000081d */
[----:B------:R-:W-:-:S04]  /*0690*/  FFMA R0, R0, R9, R0 ;  /* 0x0000000900007223 */ /* 0x000fc80000000000 */
[----:B------:R-:W-:-:S04]  /*06a0*/  FFMA R8, R0, UR14, RZ ;  /* 0x0000000e00087c23 */ /* 0x000fc800080000ff */
[----:B------:R-:W-:-:S04]  /*06b0*/  FFMA R9, R8, -R29, UR14 ;  /* 0x0000000e08097e23 */ /* 0x000fc8000800081d */
[----:B------:R-:W-:Y:S01]  /*06c0*/  FFMA R0, R0, R9, R8 ;  /* 0x0000000900007223 */ /* 0x000fe20000000008 */
[----:B-1----:R-:W-:Y:S06]  /*06d0*/  @!P0 BRA `(.L_x_12) ;  /* 0x0000000000148947 */ /* 0x002fec0003800000 */
[----:B------:R-:W0:Y:S01]  /*06e0*/  LDCU UR4, c[0x0][0x3c0] ;  /* 0x00007800ff0477ac */ /* 0x000e220008000800 */
[----:B------:R-:W-:Y:S02]  /*06f0*/  MOV R28, R29 ;  /* 0x0000001d001c7202 */ /* 0x000fe40000000f00 */
[----:B------:R-:W-:Y:S02]  /*0700*/  MOV R8, 0x730 ;  /* 0x0000073000087802 */ /* 0x000fe40000000f00 */
[----:B0-----:R-:W-:-:S07]  /*0710*/  MOV R0, UR4 ;  /* 0x0000000400007c02 */ /* 0x001fce0008000f00 */
[----:B------:R-:W-:Y:S05]  /*0720*/  CALL.REL.NOINC `($__internal_1_$__cuda_sm3x_div_rn_noftz_f32_slowpath) ;  /* 0x0000004c00847944 */ /* 0x000fea0003c00000 */
.L_x_12:
[----:B------:R-:W-:Y:S05]  /*0730*/  BSYNC.RECONVERGENT B6 ;  /* 0x0000000000067941 */ /* 0x000fea0003800200 */
.L_x_11:
[----:B------:R-:W0:Y:S01]  /*0740*/  LDC R25, c[0x0][0x3c4] ;  /* 0x0000f100ff197b82 */ /* 0x000e220000000800 */
[----:B------:R-:W-:Y:S01]  /*0750*/  FMUL R0, R0, R0 ;  /* 0x0000000000007220 */ /* 0x000fe20000400000 */
[----:B------:R-:W1:Y:S01]  /*0760*/  MUFU.RCP R30, R29 ;  /* 0x0000001d001e7308 */ /* 0x000e620000001000 */
[----:B------:R-:W-:Y:S02]  /*0770*/  BSSY.RECONVERGENT B6, `(.L_x_13) ;  /* 0x0000014000067945 */ /* 0x000fe40003800200 */
[----:B------:R-:W-:-:S04]  /*0780*/  FMUL R9, R0, R0 ;  /* 0x0000000000097220 */ /* 0x000fc80000400000 */
[----:B------:R-:W-:-:S04]  /*0790*/  FMUL R9, R0, R9 ;  /* 0x0000000900097220 */ /* 0x000fc80000400000 */
[----:B------:R-:W-:-:S04]  /*07a0*/  FMUL R0, R9, R9 ;  /* 0x0000000909007220 */ /* 0x000fc80000400000 */
[----:B------:R-:W-:-:S04]  /*07b0*/  FFMA R0, R9, R9, R0 ;  /* 0x0000000909007223 */ /* 0x000fc80000000000 */
[----:B------:R-:W-:Y:S01]  /*07c0*/  FADD R0, -R9, R0 ;  /* 0x0000000009007221 */ /* 0x000fe20000000100 */
[----:B-1----:R-:W-:Y:S01]  /*07d0*/  FFMA R9, R30, -R29, 1 ;  /* 0x3f8000001e097423 */ /* 0x002fe2000000081d */
[----:B0-----:R-:W-:-:S03]  /*07e0*/  FMUL R25, R25, 24 ;  /* 0x41c0000019197820 */ /* 0x001fc60000400000 */
[----:B------:R-:W-:Y:S01]  /*07f0*/  FFMA R30, R30, R9, R30 ;  /* 0x000000091e1e7223 */ /* 0x000fe2000000001e */
[----:B------:R-:W-:-:S04]  /*0800*/  FMUL R25, R0, R25 ;  /* 0x0000001900197220 */ /* 0x000fc80000400000 */
[----:B------:R-:W0:Y:S01]  /*0810*/  FCHK P0, R25, R29 ;  /* 0x0000001d19007302 */ /* 0x000e220000000000 */
[----:B------:R-:W-:-:S04]  /*0820*/  FFMA R0, R30, R25, RZ ;  /* 0x000000191e007223 */ /* 0x000fc800000000ff */
[----:B------:R-:W-:-:S04]  /*0830*/  FFMA R9, R0, -R29, R25 ;  /* 0x8000001d00097223 */ /* 0x000fc80000000019 */
[----:B------:R-:W-:Y:S01]  /*0840*/  FFMA R30, R30, R9, R0 ;  /* 0x000000091e1e7223 */ /* 0x000fe20000000000 */
[----:B0-----:R-:W-:Y:S06]  /*0850*/  @!P0 BRA `(.L_x_14) ;  /* 0x0000000000148947 */ /* 0x001fec0003800000 */
[----:B------:R-:W-:Y:S02]  /*0860*/  MOV R0, R25 ;  /* 0x0000001900007202 */ /* 0x000fe40000000f00 */
[----:B------:R-:W-:Y:S02]  /*0870*/  MOV R28, R29 ;  /* 0x0000001d001c7202 */ /* 0x000fe40000000f00 */
[----:B------:R-:W-:-:S07]  /*0880*/  MOV R8, 0x8a0 ;  /* 0x000008a000087802 */ /* 0x000fce0000000f00 */
[----:B------:R-:W-:Y:S05]  /*0890*/  CALL.REL.NOINC `($__internal_1_$__cuda_sm3x_div_rn_noftz_f32_slowpath) ;  /* 0x0000004c00287944 */ /* 0x000fea0003c00000 */
[----:B------:R-:W-:-:S07]  /*08a0*/  MOV R30, R0 ;  /* 0x00000000001e7202 */ /* 0x000fce0000000f00 */
.L_x_14:
[----:B------:R-:W-:Y:S05]  /*08b0*/  BSYNC.RECONVERGENT B6 ;  /* 0x0000000000067941 */ /* 0x000fea0003800200 */
.L_x_13:
[----:B------:R-:W0:Y:S01]  /*08c0*/  MUFU.RCP R0, R29 ;  /* 0x0000001d00007308 */ /* 0x000e220000001000 */
[----:B------:R-:W-:Y:S07]  /*08d0*/  BSSY.RECONVERGENT B6, `(.L_x_15) ;  /* 0x000000d000067945 */ /* 0x000fee0003800200 */
[----:B------:R-:W1:Y:S01]  /*08e0*/  FCHK P0, R3, R29 ;  /* 0x0000001d03007302 */ /* 0x000e620000000000 */
[----:B0-----:R-:W-:-:S04]  /*08f0*/  FFMA R9, R0, -R29, 1 ;  /* 0x3f80000000097423 */ /* 0x001fc8000000081d */
[----:B------:R-:W-:-:S04]  /*0900*/  FFMA R9, R0, R9, R0 ;  /* 0x0000000900097223 */ /* 0x000fc80000000000 */
[----:B------:R-:W-:-:S04]  /*0910*/  FFMA R0, R3, R9, RZ ;  /* 0x0000000903007223 */ /* 0x000fc800000000ff */
[----:B------:R-:W-:-:S04]  /*0920*/  FFMA R31, R0, -R29, R3 ;  /* 0x8000001d001f7223 */ /* 0x000fc80000000003 */
[----:B------:R-:W-:Y:S01]  /*0930*/  FFMA R31, R9, R31, R0 ;  /* 0x0000001f091f7223 */ /* 0x000fe20000000000 */
[----:B-1----:R-:W-:Y:S06]  /*0940*/  @!P0 BRA `(.L_x_16) ;  /* 0x0000000000148947 */ /* 0x002fec0003800000 */
[----:B------:R-:W-:Y:S02]  /*0950*/  MOV R0, R3 ;  /* 0x0000000300007202 */ /* 0x000fe40000000f00 */
[----:B------:R-:W-:Y:S02]  /*0960*/  MOV R28, R29 ;  /* 0x0000001d001c7202 */ /* 0x000fe40000000f00 */
[----:B------:R-:W-:-:S07]  /*0970*/  MOV R8, 0x990 ;  /* 0x0000099000087802 */ /* 0x000fce0000000f00 */
[----:B------:R-:W-:Y:S05]  /*0980*/  CALL.REL.NOINC `($__internal_1_$__cuda_sm3x_div_rn_noftz_f32_slowpath) ;  /* 0x0000004800ec7944 */ /* 0x000fea0003c00000 */
[----:B------:R-:W-:-:S07]  /*0990*/  MOV R31, R0 ;  /* 0x00000000001f7202 */ /* 0x000fce0000000f00 */
.L_x_16:
[----:B------:R-:W-:Y:S05]  /*09a0*/  BSYNC.RECONVERGENT B6 ;  /* 0x0000000000067941 */ /* 0x000fea0003800200 */
.L_x_15:
        /* <DEDUP_REMOVED lines=14> */
.L_x_18:
[----:B------:R-:W-:Y:S05]  /*0a90*/  BSYNC.RECONVERGENT B6 ;  /* 0x0000000000067941 */ /* 0x000fea0003800200 */
.L_x_17:
        /* <DEDUP_REMOVED lines=14> */
.L_x_20:
[----:B------:R-:W-:Y:S05]  /*0b80*/  BSYNC.RECONVERGENT B6 ;  /* 0x0000000000067941 */ /* 0x000fea0003800200 */
.L_x_19:
[----:B------:R-:W2:Y:S01]  /*0b90*/  LDG.E R28, desc[UR10][R16.64] ;  /* 0x0000000a101c7981 */ /* 0x000ea2000c1e1900 */
[-C--:B------:R-:W-:Y:S01]  /*0ba0*/  FMUL R0, R31, R30.reuse ;  /* 0x0000001e1f007220 */ /* 0x080fe20000400000 */
[----:B------:R-:W-:Y:S01]  /*0bb0*/  BSSY.RECONVERGENT B6, `(.L_x_21) ;  /* 0x000000e000067945 */ /* 0x000fe20003800200 */
[-C--:B------:R-:W-:Y:S01]  /*0bc0*/  FMUL R3, R3, R30.reuse ;  /* 0x0000001e03037220 */ /* 0x080fe20000400000 */
[----:B------:R-:W-:Y:S01]  /*0bd0*/  FMUL R30, R9, R30 ;  /* 0x0000001e091e7220 */ /* 0x000fe20000400000 */
[----:B--2---:R-:W0:Y:S08]  /*0be0*/  MUFU.RCP R25, R28 ;  /* 0x0000001c00197308 */ /* 0x004e300000001000 */
[----:B------:R-:W1:Y:S01]  /*0bf0*/  FCHK P0, R0, R28 ;  /* 0x0000001c00007302 */ /* 0x000e620000000000 */
[----:B0-----:R-:W-:-:S04]  /*0c00*/  FFMA R2, -R28, R25, 1 ;  /* 0x3f8000001c027423 */ /* 0x001fc80000000119 */
[----:B------:R-:W-:-:S04]  /*0c10*/  FFMA R25, R25, R2, R25 ;  /* 0x0000000219197223 */ /* 0x000fc80000000019 */
[----:B------:R-:W-:-:S04]  /*0c20*/  FFMA R2, R0, R25, RZ ;  /* 0x0000001900027223 */ /* 0x000fc800000000ff */
[----:B------:R-:W-:-:S04]  /*0c30*/  FFMA R4, -R28, R2, R0 ;  /* 0x000000021c047223 */ /* 0x000fc80000000100 */
[----:B------:R-:W-:Y:S01]  /*0c40*/  FFMA R2, R25, R4, R2 ;  /* 0x0000000419027223 */ /* 0x000fe20000000002 */
[----:B-1----:R-:W-:Y:S06]  /*0c50*/  @!P0 BRA `(.L_x_22) ;  /* 0x00000000000c8947 */ /* 0x002fec0003800000 */
[----:B------:R-:W-:-:S07]  /*0c60*/  MOV R8, 0xc80 ;  /* 0x00000c8000087802 */ /* 0x000fce0000000f00 */
[----:B------:R-:W-:Y:S05]  /*0c70*/  CALL.REL.NOINC `($__internal_1_$__cuda_sm3x_div_rn_noftz_f32_slowpath) ;  /* 0x0000004800307944 */ /* 0x000fea0003c00000 */
[----:B------:R-:W-:-:S07]  /*0c80*/  MOV R2, R0 ;  /* 0x0000000000027202 */ /* 0x000fce0000000f00 */
.L_x_22:
[----:B------:R-:W-:Y:S05]  /*0c90*/  BSYNC.RECONVERGENT B6 ;  /* 0x0000000000067941 */ /* 0x000fea0003800200 */
.L_x_21:
[----:B------:R-:W2:Y:S02]  /*0ca0*/  LDG.E R9, desc[UR10][R36.64] ;  /* 0x0000000a24097981 */ /* 0x000ea4000c1e1900 */
[----:B--2---:R-:W-:-:S05]  /*0cb0*/  FADD R9, R9, R2 ;  /* 0x0000000209097221 */ /* 0x004fca0000000000 */
[----:B------:R0:W-:Y:S04]  /*0cc0*/  STG.E desc[UR10][R36.64], R9 ;  /* 0x0000000924007986 */ /* 0x0001e8000c10190a */
[----:B------:R-:W2:Y:S01]  /*0cd0*/  LDG.E R28, desc[UR10][R16.64] ;  /* 0x0000000a101c7981 */ /* 0x000ea2000c1e1900 */
[----:B------:R-:W-:Y:S01]  /*0ce0*/  BSSY.RECONVERGENT B6, `(.L_x_23) ;  /* 0x000000c000067945 */ /* 0x000fe20003800200 */
[----:B--2---:R-:W1:Y:S08]  /*0cf0*/  MUFU.RCP R25, R28 ;  /* 0x0000001c00197308 */ /* 0x004e700000001000 */
[----:B------:R-:W2:Y:S01]  /*0d00*/  FCHK P0, R3, R28 ;  /* 0x0000001c03007302 */ /* 0x000ea20000000000 */
[----:B-1----:R-:W-:-:S04]  /*0d10*/  FFMA R0, -R28, R25, 1 ;  /* 0x3f8000001c007423 */ /* 0x002fc80000000119 */
[----:B------:R-:W-:-:S04]  /*0d20*/  FFMA R0, R25, R0, R25 ;  /* 0x0000000019007223 */ /* 0x000fc80000000019 */
[----:B------:R-:W-:-:S04]  /*0d30*/  FFMA R25, R3, R0, RZ ;  /* 0x0000000003197223 */ /* 0x000fc800000000ff */
[----:B------:R-:W-:-:S04]  /*0d40*/  FFMA R2, -R28, R25, R3 ;  /* 0x000000191c027223 */ /* 0x000fc80000000103 */
[----:B------:R-:W-:Y:S01]  /*0d50*/  FFMA R0, R0, R2, R25 ;  /* 0x0000000200007223 */ /* 0x000fe20000000019 */
[----:B0-2---:R-:W-:Y:S06]  /*0d60*/  @!P0 BRA `(.L_x_24) ;  /* 0x00000000000c8947 */ /* 0x005fec0003800000 */
[----:B------:R-:W-:Y:S02]  /*0d70*/  MOV R0, R3 ;  /* 0x0000000300007202 */ /* 0x000fe40000000f00 */
[----:B------:R-:W-:-:S07]  /*0d80*/  MOV R8, 0xda0 ;  /* 0x00000da000087802 */ /* 0x000fce0000000f00 */
[----:B------:R-:W-:Y:S05]  /*0d90*/  CALL.REL.NOINC `($__internal_1_$__cuda_sm3x_div_rn_noftz_f32_slowpath) ;  /* 0x0000004400e87944 */ /* 0x000fea0003c00000 */
.L_x_24:
[----:B------:R-:W-:Y:S05]  /*0da0*/  BSYNC.RECONVERGENT B6 ;  /* 0x0000000000067941 */ /* 0x000fea0003800200 */
.L_x_23:
        /* <DEDUP_REMOVED lines=16> */
.L_x_26:
[----:B------:R-:W-:Y:S05]  /*0eb0*/  BSYNC.RECONVERGENT B6 ;  /* 0x0000000000067941 */ /* 0x000fea0003800200 */
.L_x_25:
[----:B------:R-:W2:Y:S02]  /*0ec0*/  LDG.E R3, desc[UR10][R32.64] ;  /* 0x0000000a20037981 */ /* 0x000ea4000c1e1900 */
[----:B--2---:R-:W-:-:S05]  /*0ed0*/  FADD R3, R3, R0 ;  /* 0x0000000003037221 */ /* 0x004fca0000000000 */
[----:B------:R0:W-:Y:S04]  /*0ee0*/  STG.E desc[UR10][R32.64], R3 ;  /* 0x0000000320007986 */ /* 0x0001e8000c10190a */
[----:B------:R0:W5:Y:S04]  /*0ef0*/  LDG.E R28, desc[UR10][R22.64] ;  /* 0x0000000a161c7981 */ /* 0x000168000c1e1900 */
[----:B------:R0:W5:Y:S04]  /*0f00*/  LDG.E R30, desc[UR10][R20.64] ;  /* 0x0000000a141e7981 */ /* 0x000168000c1e1900 */
[----:B------:R0:W5:Y:S02]  /*0f10*/  LDG.E R27, desc[UR10][R18.64] ;  /* 0x0000000a121b7981 */ /* 0x000164000c1e1900 */
.L_x_10:
[----:B------:R-:W-:Y:S05]  /*0f20*/  BSYNC.RECONVERGENT B5 ;  /* 0x0000000000057941 */ /* 0x000fea0003800200 */
.L_x_9:
[----:B0-----:R-:W2:Y:S04]  /*0f30*/  LDG.E R3, desc[UR10][R14.64] ;  /* 0x0000000a0e037981 */ /* 0x001ea8000c1e1900 */
[----:B------:R-:W3:Y:S04]  /*0f40*/  LDG.E R9, desc[UR10][R12.64] ;  /* 0x0000000a0c097981 */ /* 0x000ee8000c1e1900 */
[----:B------:R-:W4:Y:S01]  /*0f50*/  LDG.E R2, desc[UR10][R10.64] ;  /* 0x0000000a0a027981 */ /* 0x000f22000c1e1900 */
[----:B------:R-:W-:Y:S01]  /*0f60*/  BSSY.RECONVERGENT B0, `(.L_x_27) ;  /* 0x0000014000007945 */ /* 0x000fe20003800200 */
[----:B--2--5:R-:W-:Y:S01]  /*0f70*/  FADD R3, R3, -R30 ;  /* 0x8000001e03037221 */ /* 0x024fe20000000000 */
[----:B---3--:R-:W-:-:S03]  /*0f80*/  FADD R4, R9, -R28 ;  /* 0x8000001c09047221 */ /* 0x008fc60000000000 */
[----:B------:R-:W-:Y:S01]  /*0f90*/  FMUL R9, R3, R3 ;  /* 0x0000000303097220 */ /* 0x000fe20000400000 */
[----:B----4-:R-:W-:-:S03]  /*0fa0*/  FADD R2, R2, -R27 ;  /* 0x8000001b02027221 */ /* 0x010fc60000000000 */
[----:B------:R-:W-:-:S04]  /*0fb0*/  FFMA R9, R4, R4, R9 ;  /* 0x0000000404097223 */ /* 0x000fc80000000009 */
        /* <DEDUP_REMOVED lines=10> */
.L_x_28:
[----:B------:R-:W-:Y:S01]  /*1060*/  FMUL.FTZ R31, R24, R9 ;  /* 0x00000009181f7220 */ /* 0x000fe20000410000 */
[----:B------:R-:W-:-:S03]  /*1070*/  FMUL.FTZ R8, R9, 0.5 ;  /* 0x3f00000009087820 */ /* 0x000fc60000410000 */
[----:B------:R-:W-:-:S04]  /*1080*/  FFMA R0, -R31, R31, R24 ;  /* 0x0000001f1f007223 */ /* 0x000fc80000000118 */
[----:B------:R-:W-:-:S07]  /*1090*/  FFMA R31, R0, R8, R31 ;  /* 0x00000008001f7223 */ /* 0x000fce000000001f */
.L_x_29:
[----:B------:R-:W-:Y:S05]  /*10a0*/  BSYNC.RECONVERGENT B0 ;  /* 0x0000000000007941 */ /* 0x000fea0003800200 */
.L_x_27:
        /* <DEDUP_REMOVED lines=19> */
.L_x_33:
[----:B------:R-:W-:Y:S05]  /*11e0*/  BSYNC.RECONVERGENT B6 ;  /* 0x0000000000067941 */ /* 0x000fea0003800200 */
.L_x_32:
        /* <DEDUP_REMOVED lines=23> */
.L_x_35:
[----:B------:R-:W-:Y:S05]  /*1360*/  BSYNC.RECONVERGENT B6 ;  /* 0x0000000000067941 */ /* 0x000fea0003800200 */
.L_x_34:
        /* <DEDUP_REMOVED lines=14> */
.L_x_37:
[----:B------:R-:W-:Y:S05]  /*1450*/  BSYNC.RECONVERGENT B6 ;  /* 0x0000000000067941 */ /* 0x000fea0003800200 */
.L_x_36:
        /* <DEDUP_REMOVED lines=14> */
.L_x_39:
[----:B------:R-:W-:Y:S05]  /*1540*/  BSYNC.RECONVERGENT B6 ;  /* 0x0000000000067941 */ /* 0x000fea0003800200 */
.L_x_38:
        /* <DEDUP_REMOVED lines=14> */
.L_x_41:
[----:B------:R-:W-:Y:S05]  /*1630*/  BSYNC.RECONVERGENT B6 ;  /* 0x0000000000067941 */ /* 0x000fea0003800200 */
.L_x_40:
        /* <DEDUP_REMOVED lines=16> */
.L_x_43:
[----:B------:R-:W-:Y:S05]  /*1740*/  BSYNC.RECONVERGENT B6 ;  /* 0x0000000000067941 */ /* 0x000fea0003800200 */
.L_x_42:
        /* <DEDUP_REMOVED lines=16> */
.L_x_45:
[----:B------:R-:W-:Y:S05]  /*1850*/  BSYNC.RECONVERGENT B6 ;  /* 0x0000000000067941 */ /* 0x000fea0003800200 */
.L_x_44:
        /* <DEDUP_REMOVED lines=16> */
.L_x_47:
[----:B------:R-:W-:Y:S05]  /*1960*/  BSYNC.RECONVERGENT B6 ;  /* 0x0000000000067941 */ /* 0x000fea0003800200 */
.L_x_46:
[----:B------:R-:W2:Y:S02]  /*1970*/  LDG.E R3, desc[UR10][R32.64] ;  /* 0x0000000a20037981 */ /* 0x000ea4000c1e1900 */
[----:B--2---:R-:W-:-:S05]  /*1980*/  FADD R3, R3, R0 ;  /* 0x0000000003037221 */ /* 0x004fca0000000000 */
[----:B------:R0:W-:Y:S02]  /*1990*/  STG.E desc[UR10][R32.64], R3 ;  /* 0x0000000320007986 */ /* 0x0001e4000c10190a */
.L_x_31:
[----:B------:R-:W-:Y:S05]  /*19a0*/  BSYNC.RECONVERGENT B5 ;  /* 0x0000000000057941 */ /* 0x000fea0003800200 */
.L_x_30:
[----:B------:R-:W-:Y:S02]  /*19b0*/  IADD3 R10, P0, PT, R10, 0x8, RZ ;  /* 0x000000080a0a7810 */ /* 0x000fe40007f1e0ff */
[----:B------:R-:W-:Y:S02]  /*19c0*/  IADD3 R14, P1, PT, R14, 0x8, RZ ;  /* 0x000000080e0e7810 */ /* 0x000fe40007f3e0ff */
[----:B------:R-:W-:Y:S02]  /*19d0*/  IADD3 R12, P3, PT, R12, 0x8, RZ ;  /* 0x000000080c0c7810 */ /* 0x000fe40007f7e0ff */
[----:B------:R-:W-:Y:S02]  /*19e0*/  IADD3.X R11, PT, PT, RZ, R11, RZ, P0, !PT ;  /* 0x0000000bff0b7210 */ /* 0x000fe400007fe4ff */
[----:B------:R-:W-:Y:S02]  /*19f0*/  IADD3.X R15, PT, PT, RZ, R15, RZ, P1, !PT ;  /* 0x0000000fff0f7210 */ /* 0x000fe40000ffe4ff */
[----:B------:R-:W-:Y:S01]  /*1a00*/  IADD3.X R13, PT, PT, RZ, R13, RZ, P3, !PT ;  /* 0x0000000dff0d7210 */ /* 0x000fe20001ffe4ff */
[----:B------:R-:W-:Y:S06]  /*1a10*/  @P2 BRA `(.L_x_48) ;  /* 0xffffffe800842947 */ /* 0x000fec000383ffff */
[----:B------:R-:W-:Y:S05]  /*1a20*/  BSYNC.RECONVERGENT B2 ;  /* 0x0000000000027941 */ /* 0x000fea0003800200 */
.L_x_5:
[----:B------:R-:W-:-:S07]  /*1a30*/  LOP3.LUT R11, R6, 0x7ffffffe, RZ, 0xc0, !PT ;  /* 0x7ffffffe060b7812 */ /* 0x000fce00078ec0ff */
.L_x_4:
[----:B------:R-:W-:Y:S05]  /*1a40*/  BSYNC.RECONVERGENT B3 ;  /* 0x0000000000037941 */ /* 0x000fea0003800200 */
.L_x_3:
[----:B------:R-:W-:-:S04]  /*1a50*/  LOP3.LUT R6, R6, 0x1, RZ, 0xc0, !PT ;  /* 0x0000000106067812 */ /* 0x000fc800078ec0ff */
[----:B------:R-:W-:-:S13]  /*1a60*/  ISETP.NE.U32.AND P0, PT, R6, 0x1, PT ;  /* 0x000000010600780c */ /* 0x000fda0003f05070 */
[----:B------:R-:W-:Y:S05]  /*1a70*/  @P0 BRA `(.L_x_2) ;  /* 0x0000000800d00947 */ /* 0x000fea0003800000 */
[----:B0-----:R-:W0:Y:S01]  /*1a80*/  LDC.64 R12, c[0x0][0x398] ;  /* 0x0000e600ff0c7b82 */ /* 0x001e220000000a00 */
[----:B------:R-:W2:Y:S04]  /*1a90*/  LDG.E R0, desc[UR10][R20.64] ;  /* 0x0000000a14007981 */ /* 0x000ea8000c1e1900 */
[----:B------:R-:W3:Y:S03]  /*1aa0*/  LDG.E R5, desc[UR10][R22.64] ;  /* 0x0000000a16057981 */ /* 0x000ee6000c1e1900 */
[----:B------:R-:W1:Y:S01]  /*1ab0*/  LDC.64 R8, c[0x0][0x390] ;  /* 0x0000e400ff087b82 */ /* 0x000e620000000a00 */
[----:B------:R-:W4:Y:S07]  /*1ac0*/  LDG.E R25, desc[UR10][R18.64] ;  /* 0x0000000a12197981 */ /* 0x000f2e000c1e1900 */
[----:B------:R-:W5:Y:S01]  /*1ad0*/  LDC.64 R14, c[0x0][0x3a0] ;  /* 0x0000e800ff0e7b82 */ /* 0x000f620000000a00 */
[----:B0-----:R-:W-:-:S05]  /*1ae0*/  IMAD.WIDE.U32 R12, R11, 0x4, R12 ;  /* 0x000000040b0c7825 */ /* 0x001fca00078e000c */
[----:B------:R-:W2:Y:S01]  /*1af0*/  LDG.E R3, desc[UR10][R12.64] ;  /* 0x0000000a0c037981 */ /* 0x000ea2000c1e1900 */
[----:B-1----:R-:W-:-:S05]  /*1b00*/  IMAD.WIDE.U32 R8, R11, 0x4, R8 ;  /* 0x000000040b087825 */ /* 0x002fca00078e0008 */
[----:B------:R-:W3:Y:S01]  /*1b10*/  LDG.E R4, desc[UR10][R8.64] ;  /* 0x0000000a08047981 */ /* 0x000ee2000c1e1900 */
[----:B-----5:R-:W-:-:S05]  /*1b20*/  IMAD.WIDE.U32 R14, R11, 0x4, R14 ;  /* 0x000000040b0e7825 */ /* 0x020fca00078e000e */
[----:B------:R-:W4:Y:S01]  /*1b30*/  LDG.E R2, desc[UR10][R14.64] ;  /* 0x0000000a0e027981 */ /* 0x000f22000c1e1900 */
[----:B------:R-:W-:Y:S01]  /*1b40*/  BSSY.RECONVERGENT B0, `(.L_x_49) ;  /* 0x0000014000007945 */ /* 0x000fe20003800200 */
[----:B--2---:R-:W-:Y:S01]  /*1b50*/  FADD R3, R3, -R0 ;  /* 0x8000000003037221 */ /* 0x004fe20000000000 */
[----:B---3--:R-:W-:-:S03]  /*1b60*/  FADD R4, R4, -R5 ;  /* 0x8000000504047221 */ /* 0x008fc60000000000 */
[----:B------:R-:W-:-:S04]  /*1b70*/  FMUL R5, R3, R3 ;  /* 0x0000000303057220 */ /* 0x000fc80000400000 */
[----:B------:R-:W-:Y:S01]  /*1b80*/  FFMA R5, R4, R4, R5 ;  /* 0x0000000404057223 */ /* 0x000fe20000000005 */
[----:B----4-:R-:W-:-:S04]  /*1b90*/  FADD R2, R2, -R25 ;  /* 0x8000001902027221 */ /* 0x010fc80000000000 */
[----:B------:R-:W-:-:S05]  /*1ba0*/  FFMA R5, R2, R2, R5 ;  /* 0x0000000202057223 */ /* 0x000fca0000000005 */
[----:B------:R-:W-:Y:S01]  /*1bb0*/  IADD3 R0, PT, PT, R5, -0xd000000, RZ ;  /* 0xf300000005007810 */ /* 0x000fe20007ffe0ff */
[----:B------:R0:W1:Y:S03]  /*1bc0*/  MUFU.RSQ R6, R5 ;  /* 0x0000000500067308 */ /* 0x0000660000001400 */
[----:B------:R-:W-:-:S13]  /*1bd0*/  ISETP.GT.U32.AND P0, PT, R0, 0x727fffff, PT ;  /* 0x727fffff0000780c */ /* 0x000fda0003f04070 */
[----:B0-----:R-:W-:Y:S05]  /*1be0*/  @!P0 BRA `(.L_x_50) ;  /* 0x0000000000148947 */ /* 0x001fea0003800000 */
[----:B------:R-:W-:Y:S02]  /*1bf0*/  MOV R8, R5 ;  /* 0x0000000500087202 */ /* 0x000fe40000000f00 */
[----:B------:R-:W-:-:S07]  /*1c00*/  MOV R0, 0x1c20 ;  /* 0x00001c2000007802 */ /* 0x000fce0000000f00 */
[----:B-1----:R-:W-:Y:S05]  /*1c10*/  CALL.REL.NOINC `($__internal_0_$__cuda_sm20_sqrt_rn_f32_slowpath) ;  /* 0x0000003400f07944 */ /* 0x002fea0003c00000 */
[----:B------:R-:W-:Y:S01]  /*1c20*/  MOV R10, R24 ;  /* 0x00000018000a7202 */ /* 0x000fe20000000f00 */
[----:B------:R-:W-:Y:S06]  /*1c30*/  BRA `(.L_x_51) ;  /* 0x0000000000107947 */ /* 0x000fec0003800000 */
.L_x_50:
[----:B-1----:R-:W-:Y:S01]  /*1c40*/  FMUL.FTZ R10, R5, R6 ;  /* 0x00000006050a7220 */ /* 0x002fe20000410000 */
[----:B------:R-:W-:-:S03]  /*1c50*/  FMUL.FTZ R0, R6, 0.5 ;  /* 0x3f00000006007820 */ /* 0x000fc60000410000 */
[----:B------:R-:W-:-:S04]  /*1c60*/  FFMA R5, -R10, R10, R5 ;  /* 0x0000000a0a057223 */ /* 0x000fc80000000105 */
[----:B------:R-:W-:-:S07]  /*1c70*/  FFMA R10, R5, R0, R10 ;  /* 0x00000000050a7223 */ /* 0x000fce000000000a */
.L_x_51:
[----:B------:R-:W-:Y:S05]  /*1c80*/  BSYNC.RECONVERGENT B0 ;  /* 0x0000000000007941 */ /* 0x000fea0003800200 */
.L_x_49:
[----:B------:R-:W0:Y:S01]  /*1c90*/  LDCU UR4, c[0x0][0x3c8] ;  /* 0x00007900ff0477ac */ /* 0x000e220008000800 */
[C---:B------:R-:W-:Y:S01]  /*1ca0*/  FSETP.GEU.AND P0, PT, R10.reuse, 9.9999999747524270788e-07, PT ;  /* 0x358637bd0a00780b */ /* 0x040fe20003f0e000 */
[----:B------:R-:W-:Y:S03]  /*1cb0*/  BSSY.RECONVERGENT B2, `(.L_x_52) ;  /* 0x000008f000027945 */ /* 0x000fe60003800200 */
[----:B0-----:R-:W-:-:S13]  /*1cc0*/  FSETP.GT.OR P0, PT, R10, UR4, !P0 ;  /* 0x000000040a007c0b */ /* 0x001fda000c704400 */
[----:B------:R-:W-:Y:S05]  /*1cd0*/  @P0 BRA `(.L_x_53) ;  /* 0x0000000800300947 */ /* 0x000fea0003800000 */
[----:B------:R-:W0:Y:S01]  /*1ce0*/  LDCU UR4, c[0x0][0x3c0] ;  /* 0x00007800ff0477ac */ /* 0x000e220008000800 */
[----:B------:R-:W1:Y:S01]  /*1cf0*/  MUFU.RCP R5, R10 ;  /* 0x0000000a00057308 */ /* 0x000e620000001000 */
[----:B------:R-:W-:Y:S01]  /*1d00*/  BSSY.RECONVERGENT B3, `(.L_x_54) ;  /* 0x000000e000037945 */ /* 0x000fe20003800200 */
[----:B0-----:R-:W-:Y:S01]  /*1d10*/  MOV R9, UR4 ;  /* 0x0000000400097c02 */ /* 0x001fe20008000f00 */
[----:B-1----:R-:W-:-:S05]  /*1d20*/  FFMA R0, R5, -R10, 1 ;  /* 0x3f80000005007423 */ /* 0x002fca000000080a */
[----:B------:R-:W0:Y:S01]  /*1d30*/  FCHK P0, R9, R10 ;  /* 0x0000000a09007302 */ /* 0x000e220000000000 */
[----:B------:R-:W-:-:S04]  /*1d40*/  FFMA R0, R5, R0, R5 ;  /* 0x0000000005007223 */ /* 0x000fc80000000005 */
[----:B------:R-:W-:-:S04]  /*1d50*/  FFMA R5, R0, UR4, RZ ;  /* 0x0000000400057c23 */ /* 0x000fc800080000ff */
[----:B------:R-:W-:-:S04]  /*1d60*/  FFMA R6, R5, -R10, UR4 ;  /* 0x0000000405067e23 */ /* 0x000fc8000800080a */
[----:B------:R-:W-:Y:S01]  /*1d70*/  FFMA R0, R0, R6, R5 ;  /* 0x0000000600007223 */ /* 0x000fe20000000005 */
[----:B0-----:R-:W-:Y:S06]  /*1d80*/  @!P0 BRA `(.L_x_55) ;  /* 0x0000000000148947 */ /* 0x001fec0003800000 */
[----:B------:R-:W0:Y:S01]  /*1d90*/  LDCU UR4, c[0x0][0x3c0] ;  /* 0x00007800ff0477ac */ /* 0x000e220008000800 */
[----:B------:R-:W-:Y:S02]  /*1da0*/  MOV R28, R10 ;  /* 0x0000000a001c7202 */ /* 0x000fe40000000f00 */
[----:B------:R-:W-:Y:S02]  /*1db0*/  MOV R8, 0x1de0 ;  /* 0x00001de000087802 */ /* 0x000fe40000000f00 */
[----:B0-----:R-:W-:-:S07]  /*1dc0*/  MOV R0, UR4 ;  /* 0x0000000400007c02 */ /* 0x001fce0008000f00 */
[----:B------:R-:W-:Y:S05]  /*1dd0*/  CALL.REL.NOINC `($__internal_1_$__cuda_sm3x_div_rn_noftz_f32_slowpath) ;  /* 0x0000003400d87944 */ /* 0x000fea0003c00000 */
.L_x_55:
[----:B------:R-:W-:Y:S05]  /*1de0*/  BSYNC.RECONVERGENT B3 ;  /* 0x0000000000037941 */ /* 0x000fea0003800200 */
.L_x_54:
        /* <DEDUP_REMOVED lines=9> */
[----:B0-----:R-:W-:Y:S01]  /*1e80*/  FMUL R9, R6, 24 ;  /* 0x41c0000006097820 */ /* 0x001fe20000400000 */
[----:B-1----:R-:W-:-:S03]  /*1e90*/  FFMA R6, R13, -R10, 1 ;  /* 0x3f8000000d067423 */ /* 0x002fc6000000080a */
[----:B------:R-:W-:Y:S01]  /*1ea0*/  FMUL R8, R9, R0 ;  /* 0x0000000009087220 */ /* 0x000fe20000400000 */
[----:B------:R-:W-:-:S03]  /*1eb0*/  FFMA R6, R13, R6, R13 ;  /* 0x000000060d067223 */ /* 0x000fc6000000000d */
        /* <DEDUP_REMOVED lines=10> */
.L_x_57:
[----:B------:R-:W-:Y:S05]  /*1f60*/  BSYNC.RECONVERGENT B3 ;  /* 0x0000000000037941 */ /* 0x000fea0003800200 */
.L_x_56:
        /* <DEDUP_REMOVED lines=14> */
.L_x_59:
[----:B------:R-:W-:Y:S05]  /*2050*/  BSYNC.RECONVERGENT B3 ;  /* 0x0000000000037941 */ /* 0x000fea0003800200 */
.L_x_58:
        /* <DEDUP_REMOVED lines=14> */
.L_x_61:
[----:B------:R-:W-:Y:S05]  /*2140*/  BSYNC.RECONVERGENT B3 ;  /* 0x0000000000037941 */ /* 0x000fea0003800200 */
.L_x_60:
        /* <DEDUP_REMOVED lines=14> */
.L_x_63:
[----:B------:R-:W-:Y:S05]  /*2230*/  BSYNC.RECONVERGENT B3 ;  /* 0x0000000000037941 */ /* 0x000fea0003800200 */
.L_x_62:
        /* <DEDUP_REMOVED lines=16> */
.L_x_65:
[----:B------:R-:W-:Y:S05]  /*2340*/  BSYNC.RECONVERGENT B3 ;  /* 0x0000000000037941 */ /* 0x000fea0003800200 */
.L_x_64:
        /* <DEDUP_REMOVED lines=16> */
.L_x_67:
[----:B------:R-:W-:Y:S05]  /*2450*/  BSYNC.RECONVERGENT B3 ;  /* 0x0000000000037941 */ /* 0x000fea0003800200 */
.L_x_66:
        /* <DEDUP_REMOVED lines=16> */
.L_x_69:
[----:B------:R-:W-:Y:S05]  /*2560*/  BSYNC.RECONVERGENT B3 ;  /* 0x0000000000037941 */ /* 0x000fea0003800200 */
.L_x_68:
[----:B------:R-:W2:Y:S02]  /*2570*/  LDG.E R3, desc[UR10][R32.64] ;  /* 0x0000000a20037981 */ /* 0x000ea4000c1e1900 */
[----:B--2---:R-:W-:-:S05]  /*2580*/  FADD R3, R3, R0 ;  /* 0x0000000003037221 */ /* 0x004fca0000000000 */
[----:B------:R0:W-:Y:S02]  /*2590*/  STG.E desc[UR10][R32.64], R3 ;  /* 0x0000000320007986 */ /* 0x0001e4000c10190a */
.L_x_53:
[----:B------:R-:W-:Y:S05]  /*25a0*/  BSYNC.RECONVERGENT B2 ;  /* 0x0000000000027941 */ /* 0x000fea0003800200 */
.L_x_52:
[----:B------:R-:W-:-:S07]  /*25b0*/  IADD3 R11, PT, PT, R11, 0x1, RZ ;  /* 0x000000010b0b7810 */ /* 0x000fce0007ffe0ff */
.L_x_2:
[----:B------:R-:W-:Y:S05]  /*25c0*/  BSYNC.RECONVERGENT B4 ;  /* 0x0000000000047941 */ /* 0x000fea0003800200 */
.L_x_1:
[----:B------:R-:W1:Y:S01]  /*25d0*/  LDCU UR4, c[0x0][0x380] ;  /* 0x00007000ff0477ac */ /* 0x000e620008000800 */
[----:B------:R-:W-:Y:S01]  /*25e0*/  BSSY.RECONVERGENT B3, `(.L_x_70) ;  /* 0x00000b8000037945 */ /* 0x000fe20003800200 */
[----:B-1----:R-:W-:-:S13]  /*25f0*/  ISETP.GE.AND P0, PT, R11, UR4, PT ;  /* 0x000000040b007c0c */ /* 0x002fda000bf06270 */
[----:B------:R-:W-:Y:S05]  /*2600*/  @P0 BRA `(.L_x_71) ;  /* 0x0000000800d40947 */ /* 0x000fea0003800000 */
[----:B------:R-:W-:Y:S01]  /*2610*/  ISETP.NE.AND P0, PT, R11, R7, PT ;  /* 0x000000070b00720c */ /* 0x000fe20003f05270 */
[----:B------:R-:W-:-:S12]  /*2620*/  BSSY.RECONVERGENT B2, `(.L_x_72) ;  /* 0x00000b2000027945 */ /* 0x000fd80003800200 */
[----:B------:R-:W-:Y:S05]  /*2630*/  @!P0 BRA `(.L_x_73) ;  /* 0x0000000800c08947 */ /* 0x000fea0003800000 */
[----:B0-----:R-:W0:Y:S01]  /*2640*/  LDC.64 R4, c[0x0][0x398] ;  /* 0x0000e600ff047b82 */ /* 0x001e220000000a00 */
[----:B------:R-:W2:Y:S04]  /*2650*/  LDG.E R0, desc[UR10][R20.64] ;  /* 0x0000000a14007981 */ /* 0x000ea8000c1e1900 */
[----:B------:R-:W3:Y:S03]  /*2660*/  LDG.E R15, desc[UR10][R18.64] ;  /* 0x0000000a120f7981 */ /* 0x000ee6000c1e1900 */
[----:B------:R-:W1:Y:S08]  /*2670*/  LDC.64 R2, c[0x0][0x390] ;  /* 0x0000e400ff027b82 */ /* 0x000e700000000a00 */
[----:B------:R-:W4:Y:S01]  /*2680*/  LDC.64 R12, c[0x0][0x3a0] ;  /* 0x0000e800ff0c7b82 */ /* 0x000f220000000a00 */
[----:B0-----:R-:W-:-:S02]  /*2690*/  IMAD.WIDE.U32 R8, R11, 0x4, R4 ;  /* 0x000000040b087825 */ /* 0x001fc400078e0004 */
[----:B------:R-:W5:Y:S02]  /*26a0*/  LDG.E R5, desc[UR10][R22.64] ;  /* 0x0000000a16057981 */ /* 0x000f64000c1e1900 */
[C---:B-1----:R-:W-:Y:S02]  /*26b0*/  IMAD.WIDE.U32 R6, R11.reuse, 0x4, R2 ;  /* 0x000000040b067825 */ /* 0x042fe400078e0002 */
[----:B------:R-:W2:Y:S04]  /*26c0*/  LDG.E R3, desc[UR10][R8.64] ;  /* 0x0000000a08037981 */ /* 0x000ea8000c1e1900 */
[----:B------:R-:W5:Y:S01]  /*26d0*/  LDG.E R4, desc[UR10][R6.64] ;  /* 0x0000000a06047981 */ /* 0x000f62000c1e1900 */
[----:B----4-:R-:W-:-:S05]  /*26e0*/  IMAD.WIDE.U32 R12, R11, 0x4, R12 ;  /* 0x000000040b0c7825 */ /* 0x010fca00078e000c */
[----:B------:R-:W3:Y:S01]  /*26f0*/  LDG.E R2, desc[UR10][R12.64] ;  /* 0x0000000a0c027981 */ /* 0x000ee2000c1e1900 */
[----:B------:R-:W-:Y:S01]  /*2700*/  BSSY.RECONVERGENT B0, `(.L_x_74) ;  /* 0x0000013000007945 */ /* 0x000fe20003800200 */
[----:B--2---:R-:W-:Y:S01]  /*2710*/  FADD R3, R3, -R0 ;  /* 0x8000000003037221 */ /* 0x004fe20000000000 */
[----:B-----5:R-:W-:-:S03]  /*2720*/  FADD R4, R4, -R5 ;  /* 0x8000000504047221 */ /* 0x020fc60000000000 */
[----:B------:R-:W-:-:S04]  /*2730*/  FMUL R5, R3, R3 ;  /* 0x0000000303057220 */ /* 0x000fc80000400000 */
[----:B------:R-:W-:Y:S01]  /*2740*/  FFMA R5, R4, R4, R5 ;  /* 0x0000000404057223 */ /* 0x000fe20000000005 */
[----:B---3--:R-:W-:-:S04]  /*2750*/  FADD R2, R2, -R15 ;  /* 0x8000000f02027221 */ /* 0x008fc80000000000 */
[----:B------:R-:W-:-:S05]  /*2760*/  FFMA R8, R2, R2, R5 ;  /* 0x0000000202087223 */ /* 0x000fca0000000005 */
[----:B------:R-:W-:Y:S01]  /*2770*/  IADD3 R0, PT, PT, R8, -0xd000000, RZ ;  /* 0xf300000008007810 */ /* 0x000fe20007ffe0ff */
[----:B------:R0:W1:Y:S03]  /*2780*/  MUFU.RSQ R5, R8 ;  /* 0x0000000800057308 */ /* 0x0000660000001400 */
[----:B------:R-:W-:-:S13]  /*2790*/  ISETP.GT.U32.AND P0, PT, R0, 0x727fffff, PT ;  /* 0x727fffff0000780c */ /* 0x000fda0003f04070 */
[----:B0-----:R-:W-:Y:S05]  /*27a0*/  @!P0 BRA `(.L_x_75) ;  /* 0x0000000000108947 */ /* 0x001fea0003800000 */
[----:B------:R-:W-:-:S07]  /*27b0*/  MOV R0, 0x27d0 ;  /* 0x000027d000007802 */ /* 0x000fce0000000f00 */
[----:B-1----:R-:W-:Y:S05]  /*27c0*/  CALL.REL.NOINC `($__internal_0_$__cuda_sm20_sqrt_rn_f32_slowpath) ;  /* 0x0000002c00047944 */ /* 0x002fea0003c00000 */
[----:B------:R-:W-:Y:S01]  /*27d0*/  MOV R7, R24 ;  /* 0x0000001800077202 */ /* 0x000fe20000000f00 */
[----:B------:R-:W-:Y:S06]  /*27e0*/  BRA `(.L_x_76) ;  /* 0x0000000000107947 */ /* 0x000fec0003800000 */
.L_x_75:
[----:B-1----:R-:W-:Y:S01]  /*27f0*/  FMUL.FTZ R7, R8, R5 ;  /* 0x0000000508077220 */ /* 0x002fe20000410000 */
[----:B------:R-:W-:-:S03]  /*2800*/  FMUL.FTZ R5, R5, 0.5 ;  /* 0x3f00000005057820 */ /* 0x000fc60000410000 */
[----:B------:R-:W-:-:S04]  /*2810*/  FFMA R0, -R7, R7, R8 ;  /* 0x0000000707007223 */ /* 0x000fc80000000108 */
[----:B------:R-:W-:-:S07]  /*2820*/  FFMA R7, R0, R5, R7 ;  /* 0x0000000500077223 */ /* 0x000fce0000000007 */
.L_x_76:
[----:B------:R-:W-:Y:S05]  /*2830*/  BSYNC.RECONVERGENT B0 ;  /* 0x0000000000007941 */ /* 0x000fea0003800200 */
.L_x_74:
[----:B------:R-:W0:Y:S01]  /*2840*/  LDCU UR4, c[0x0][0x3c8] ;  /* 0x00007900ff0477ac */ /* 0x000e220008000800 */
[----:B------:R-:W-:-:S04]  /*2850*/  FSETP.GEU.AND P0, PT, R7, 9.9999999747524270788e-07, PT ;  /* 0x358637bd0700780b */ /* 0x000fc80003f0e000 */
        /* <DEDUP_REMOVED lines=18> */
.L_x_78:
[----:B------:R-:W-:Y:S05]  /*2980*/  BSYNC.RECONVERGENT B4 ;  /* 0x0000000000047941 */ /* 0x000fea0003800200 */
.L_x_77:
        /* <DEDUP_REMOVED lines=23> */
.L_x_80:
[----:B------:R-:W-:Y:S05]  /*2b00*/  BSYNC.RECONVERGENT B4 ;  /* 0x0000000000047941 */ /* 0x000fea0003800200 */
.L_x_79:
        /* <DEDUP_REMOVED lines=14> */
.L_x_82:
[----:B------:R-:W-:Y:S05]  /*2bf0*/  BSYNC.RECONVERGENT B4 ;  /* 0x0000000000047941 */ /* 0x000fea0003800200 */
.L_x_81:
        /* <DEDUP_REMOVED lines=14> */
.L_x_84:
[----:B------:R-:W-:Y:S05]  /*2ce0*/  BSYNC.RECONVERGENT B4 ;  /* 0x0000000000047941 */ /* 0x000fea0003800200 */
.L_x_83:
        /* <DEDUP_REMOVED lines=14> */
.L_x_86:
[----:B------:R-:W-:Y:S05]  /*2dd0*/  BSYNC.RECONVERGENT B4 ;  /* 0x0000000000047941 */ /* 0x000fea0003800200 */
.L_x_85:
        /* <DEDUP_REMOVED lines=16> */
.L_x_88:
[----:B------:R-:W-:Y:S05]  /*2ee0*/  BSYNC.RECONVERGENT B4 ;  /* 0x0000000000047941 */ /* 0x000fea0003800200 */
.L_x_87:
        /* <DEDUP_REMOVED lines=16> */
.L_x_90:
[----:B------:R-:W-:Y:S05]  /*2ff0*/  BSYNC.RECONVERGENT B4 ;  /* 0x0000000000047941 */ /* 0x000fea0003800200 */
.L_x_89:
        /* <DEDUP_REMOVED lines=16> */
.L_x_92:
[----:B------:R-:W-:Y:S05]  /*3100*/  BSYNC.RECONVERGENT B4 ;  /* 0x0000000000047941 */ /* 0x000fea0003800200 */
.L_x_91:
[----:B------:R-:W2:Y:S02]  /*3110*/  LDG.E R3, desc[UR10][R32.64] ;  /* 0x0000000a20037981 */ /* 0x000ea4000c1e1900 */
[----:B--2---:R-:W-:-:S05]  /*3120*/  FADD R3, R3, R0 ;  /* 0x0000000003037221 */ /* 0x004fca0000000000 */
[----:B------:R1:W-:Y:S02]  /*3130*/  STG.E desc[UR10][R32.64], R3 ;  /* 0x0000000320007986 */ /* 0x0003e4000c10190a */
.L_x_73:
[----:B------:R-:W-:Y:S05]  /*3140*/  BSYNC.RECONVERGENT B2 ;  /* 0x0000000000027941 */ /* 0x000fea0003800200 */
.L_x_72:
[----:B------:R-:W-:-:S07]  /*3150*/  IADD3 R11, PT, PT, R11, 0x1, RZ ;  /* 0x000000010b0b7810 */ /* 0x000fce0007ffe0ff */
.L_x_71:
[----:B------:R-:W-:Y:S05]  /*3160*/  BSYNC.RECONVERGENT B3 ;  /* 0x0000000000037941 */ /* 0x000fea0003800200 */
.L_x_70:
[----:B------:R-:W2:Y:S02]  /*3170*/  LDCU UR4, c[0x0][0x380] ;  /* 0x00007000ff0477ac */ /* 0x000ea40008000800 */
[----:B--2---:R-:W-:-:S13]  /*3180*/  ISETP.GE.AND P0, PT, R11, UR4, PT ;  /* 0x000000040b007c0c */ /* 0x004fda000bf06270 */
[----:B------:R-:W-:Y:S05]  /*3190*/  @P0 EXIT ;  /* 0x000000000000094d */ /* 0x000fea0003800000 */
[----:B0-----:R-:W0:Y:S01]  /*31a0*/  LDC R2, c[0x0][0x3c4] ;  /* 0x0000f100ff027b82 */ /* 0x001e220000000800 */
[C---:B------:R-:W-:Y:S01]  /*31b0*/  IADD3 R0, PT, PT, -R11.reuse, UR4, RZ ;  /* 0x000000040b007c10 */ /* 0x040fe2000fffe1ff */
[----:B------:R-:W-:Y:S01]  /*31c0*/  BSSY.RECONVERGENT B2, `(.L_x_93) ;  /* 0x00000b6000027945 */ /* 0x000fe20003800200 */
[----:B-1----:R-:W-:Y:S02]  /*31d0*/  IADD3 R3, PT, PT, R11, 0x1, RZ ;  /* 0x000000010b037810 */ /* 0x002fe40007ffe0ff */
[----:B------:R-:W-:-:S04]  /*31e0*/  LOP3.LUT R0, R0, 0x1, RZ, 0xc0, !PT ;  /* 0x0000000100007812 */ /* 0x000fc800078ec0ff */
[----:B------:R-:W-:Y:S01]  /*31f0*/  ISETP.NE.U32.AND P0, PT, R0, 0x1, PT ;  /* 0x000000010000780c */ /* 0x000fe20003f05070 */
[----:B0-----:R-:W-:-:S12]  /*3200*/  FMUL R2, R2, 24 ;  /* 0x41c0000002027820 */ /* 0x001fd80000400000 */
[----:B------:R-:W-:Y:S05]  /*3210*/  @P0 BRA `(.L_x_94) ;  /* 0x0000000800c00947 */ /* 0x000fea0003800000 */
[----:B------:R-:W0:Y:S01]  /*3220*/  LDC.64 R6, c[0x0][0x398] ;  /* 0x0000e600ff067b82 */ /* 0x000e220000000a00 */
[----:B------:R-:W2:Y:S07]  /*3230*/  LDG.E R0, desc[UR10][R20.64] ;  /* 0x0000000a14007981 */ /* 0x000eae000c1e1900 */
[----:B------:R-:W1:Y:S08]  /*3240*/  LDC.64 R4, c[0x0][0x390] ;  /* 0x0000e400ff047b82 */ /* 0x000e700000000a00 */
[----:B------:R-:W3:Y:S01]  /*3250*/  LDC.64 R14, c[0x0][0x3a0] ;  /* 0x0000e800ff0e7b82 */ /* 0x000ee20000000a00 */
[----:B0-----:R-:W-:-:S02]  /*3260*/  IMAD.WIDE.U32 R12, R11, 0x4, R6 ;  /* 0x000000040b0c7825 */ /* 0x001fc400078e0006 */
[----:B------:R-:W4:Y:S02]  /*3270*/  LDG.E R7, desc[UR10][R22.64] ;  /* 0x0000000a16077981 */ /* 0x000f24000c1e1900 */
[C---:B-1----:R-:W-:Y:S02]  /*3280*/  IMAD.WIDE.U32 R8, R11.reuse, 0x4, R4 ;  /* 0x000000040b087825 */ /* 0x042fe400078e0004 */
[----:B------:R-:W2:Y:S04]  /*3290*/  LDG.E R5, desc[UR10][R12.64] ;  /* 0x0000000a0c057981 */ /* 0x000ea8000c1e1900 */
[----:B------:R-:W4:Y:S01]  /*32a0*/  LDG.E R6, desc[UR10][R8.64] ;  /* 0x0000000a08067981 */ /* 0x000f22000c1e1900 */
[----:B---3--:R-:W-:-:S03]  /*32b0*/  IMAD.WIDE.U32 R14, R11, 0x4, R14 ;  /* 0x000000040b0e7825 */ /* 0x008fc600078e000e */
[----:B------:R-:W3:Y:S04]  /*32c0*/  LDG.E R11, desc[UR10][R18.64] ;  /* 0x0000000a120b7981 */ /* 0x000ee8000c1e1900 */
[----:B------:R-:W3:Y:S01]  /*32d0*/  LDG.E R4, desc[UR10][R14.64] ;  /* 0x0000000a0e047981 */ /* 0x000ee2000c1e1900 */
[----:B------:R-:W-:Y:S01]  /*32e0*/  BSSY.RECONVERGENT B0, `(.L_x_95) ;  /* 0x0000014000007945 */ /* 0x000fe20003800200 */
[----:B--2---:R-:W-:Y:S01]  /*32f0*/  FADD R5, R5, -R0 ;  /* 0x8000000005057221 */ /* 0x004fe20000000000 */
[----:B----4-:R-:W-:-:S03]  /*3300*/  FADD R6, R6, -R7 ;  /* 0x8000000706067221 */ /* 0x010fc60000000000 */
        /* <DEDUP_REMOVED lines=8> */
[----:B-1----:R-:W-:Y:S02]  /*3390*/  MOV R8, R7 ;  /* 0x0000000700087202 */ /* 0x002fe40000000f00 */
[----:B------:R-:W-:-:S07]  /*33a0*/  MOV R0, 0x33c0 ;  /* 0x000033c000007802 */ /* 0x000fce0000000f00 */
[----:B------:R-:W-:Y:S05]  /*33b0*/  CALL.REL.NOINC `($__internal_0_$__cuda_sm20_sqrt_rn_f32_slowpath) ;  /* 0x0000002000087944 */ /* 0x000fea0003c00000 */
[----:B------:R-:W-:Y:S01]  /*33c0*/  MOV R12, R24 ;  /* 0x00000018000c7202 */ /* 0x000fe20000000f00 */
[----:B------:R-:W-:Y:S06]  /*33d0*/  BRA `(.L_x_97) ;  /* 0x0000000000107947 */ /* 0x000fec0003800000 */
.L_x_96:
[----:B-1----:R-:W-:Y:S01]  /*33e0*/  FMUL.FTZ R12, R7, R8 ;  /* 0x00000008070c7220 */ /* 0x002fe20000410000 */
[----:B------:R-:W-:-:S03]  /*33f0*/  FMUL.FTZ R0, R8, 0.5 ;  /* 0x3f00000008007820 */ /* 0x000fc60000410000 */
[----:B------:R-:W-:-:S04]  /*3400*/  FFMA R7, -R12, R12, R7 ;  /* 0x0000000c0c077223 */ /* 0x000fc80000000107 */
[----:B------:R-:W-:-:S07]  /*3410*/  FFMA R12, R7, R0, R12 ;  /* 0x00000000070c7223 */ /* 0x000fce000000000c */
.L_x_97:
[----:B------:R-:W-:Y:S05]  /*3420*/  BSYNC.RECONVERGENT B0 ;  /* 0x0000000000007941 */ /* 0x000fea0003800200 */
.L_x_95:
[----:B------:R-:W0:Y:S01]  /*3430*/  LDCU UR4, c[0x0][0x3c8] ;  /* 0x00007900ff0477ac */ /* 0x000e220008000800 */
[C---:B------:R-:W-:Y:S02]  /*3440*/  FSETP.GEU.AND P0, PT, R12.reuse, 9.9999999747524270788e-07, PT ;  /* 0x358637bd0c00780b */ /* 0x040fe40003f0e000 */
[----:B------:R-:W-:Y:S02]  /*3450*/  MOV R11, R3 ;  /* 0x00000003000b7202 */ /* 0x000fe40000000f00 */
        /* <DEDUP_REMOVED lines=18> */
.L_x_99:
[----:B------:R-:W-:Y:S05]  /*3580*/  BSYNC.RECONVERGENT B3 ;  /* 0x0000000000037941 */ /* 0x000fea0003800200 */
.L_x_98:
[----:B------:R-:W-:Y:S01]  /*3590*/  FMUL R0, R0, R0 ;  /* 0x0000000000007220 */ /* 0x000fe20000400000 */
[----:B------:R-:W0:Y:S01]  /*35a0*/  MUFU.RCP R9, R12 ;  /* 0x0000000c00097308 */ /* 0x000e220000001000 */
[----:B------:R-:W-:Y:S02]  /*35b0*/  BSSY.RECONVERGENT B3, `(.L_x_100) ;  /* 0x0000013000037945 */ /* 0x000fe40003800200 */
[----:B------:R-:W-:-:S04]  /*35c0*/  FMUL R7, R0, R0 ;  /* 0x0000000000077220 */ /* 0x000fc80000400000 */
[----:B------:R-:W-:-:S04]  /*35d0*/  FMUL R7, R0, R7 ;  /* 0x0000000700077220 */ /* 0x000fc80000400000 */
[----:B------:R-:W-:-:S04]  /*35e0*/  FMUL R0, R7, R7 ;  /* 0x0000000707007220 */ /* 0x000fc80000400000 */
[----:B------:R-:W-:Y:S01]  /*35f0*/  FFMA R0, R7, R7, R0 ;  /* 0x0000000707007223 */ /* 0x000fe20000000000 */
[----:B0-----:R-:W-:-:S03]  /*3600*/  FFMA R10, R9, -R12, 1 ;  /* 0x3f800000090a7423 */ /* 0x001fc6000000080c */
[----:B------:R-:W-:Y:S01]  /*3610*/  FADD R7, -R7, R0 ;  /* 0x0000000007077221 */ /* 0x000fe20000000100 */
[----:B------:R-:W-:-:S03]  /*3620*/  FFMA R10, R9, R10, R9 ;  /* 0x0000000a090a7223 */ /* 0x000fc60000000009 */
        /* <DEDUP_REMOVED lines=11> */
.L_x_101:
[----:B------:R-:W-:Y:S05]  /*36e0*/  BSYNC.RECONVERGENT B3 ;  /* 0x0000000000037941 */ /* 0x000fea0003800200 */
.L_x_100:
        /* <DEDUP_REMOVED lines=14> */
.L_x_103:
[----:B------:R-:W-:Y:S05]  /*37d0*/  BSYNC.RECONVERGENT B3 ;  /* 0x0000000000037941 */ /* 0x000fea0003800200 */
.L_x_102:
        /* <DEDUP_REMOVED lines=14> */
.L_x_105:
[----:B------:R-:W-:Y:S05]  /*38c0*/  BSYNC.RECONVERGENT B3 ;  /* 0x0000000000037941 */ /* 0x000fea0003800200 */
.L_x_104:
        /* <DEDUP_REMOVED lines=14> */
.L_x_107:
[----:B------:R-:W-:Y:S05]  /*39b0*/  BSYNC.RECONVERGENT B3 ;  /* 0x0000000000037941 */ /* 0x000fea0003800200 */
.L_x_106:
        /* <DEDUP_REMOVED lines=16> */
.L_x_109:
[----:B------:R-:W-:Y:S05]  /*3ac0*/  BSYNC.RECONVERGENT B3 ;  /* 0x0000000000037941 */ /* 0x000fea0003800200 */
.L_x_108:
        /* <DEDUP_REMOVED lines=16> */
.L_x_111:
[----:B------:R-:W-:Y:S05]  /*3bd0*/  BSYNC.RECONVERGENT B3 ;  /* 0x0000000000037941 */ /* 0x000fea0003800200 */
.L_x_110:
        /* <DEDUP_REMOVED lines=16> */
.L_x_113:
[----:B------:R-:W-:Y:S05]  /*3ce0*/  BSYNC.RECONVERGENT B3 ;  /* 0x0000000000037941 */ /* 0x000fea0003800200 */
.L_x_112:
[----:B------:R-:W2:Y:S02]  /*3cf0*/  LDG.E R5, desc[UR10][R32.64] ;  /* 0x0000000a20057981 */ /* 0x000ea4000c1e1900 */
[----:B--2---:R-:W-:-:S05]  /*3d00*/  FADD R5, R5, R0 ;  /* 0x0000000005057221 */ /* 0x004fca0000000000 */
[----:B------:R0:W-:Y:S02]  /*3d10*/  STG.E desc[UR10][R32.64], R5 ;  /* 0x0000000520007986 */ /* 0x0001e4000c10190a */
.L_x_94:
[----:B------:R-:W-:Y:S05]  /*3d20*/  BSYNC.RECONVERGENT B2 ;  /* 0x0000000000027941 */ /* 0x000fea0003800200 */
.L_x_93:
[----:B------:R-:W1:Y:S02]  /*3d30*/  LDCU UR4, c[0x0][0x380] ;  /* 0x00007000ff0477ac */ /* 0x000e640008000800 */
[----:B-1----:R-:W-:-:S13]  /*3d40*/  ISETP.NE.AND P0, PT, R3, UR4, PT ;  /* 0x0000000403007c0c */ /* 0x002fda000bf05270 */
[----:B------:R-:W-:Y:S05]  /*3d50*/  @!P0 EXIT ;  /* 0x000000000000894d */ /* 0x000fea0003800000 */
[----:B------:R-:W1:Y:S01]  /*3d60*/  LDCU.128 UR12, c[0x0][0x390] ;  /* 0x00007200ff0c77ac */ /* 0x000e620008000c00 */
[----:B------:R-:W-:Y:S01]  /*3d70*/  HFMA2 R4, -RZ, RZ, 0, 2.384185791015625e-07 ;  /* 0x00000004ff047431 */ /* 0x000fe200000001ff */
[----:B0-----:R-:W-:Y:S01]  /*3d80*/  MOV R5, 0x0 ;  /* 0x0000000000057802 */ /* 0x001fe20000000f00 */
[----:B------:R-:W0:Y:S01]  /*3d90*/  LDCU.64 UR6, c[0x0][0x3a0] ;  /* 0x00007400ff0677ac */ /* 0x000e220008000a00 */
[----:B------:R-:W2:Y:S02]  /*3da0*/  LDCU UR5, c[0x0][0x3c8] ;  /* 0x00007900ff0577ac */ /* 0x000ea40008000800 */
[C---:B------:R-:W-:Y:S01]  /*3db0*/  IMAD.WIDE.U32 R4, R11.reuse, 0x4, R4 ;  /* 0x000000040b047825 */ /* 0x040fe200078e0004 */
[----:B------:R-:W-:Y:S01]  /*3dc0*/  IADD3 R11, PT, PT, R11, -UR4, RZ ;  /* 0x800000040b0b7c10 */ /* 0x000fe2000fffe0ff */
[----:B------:R-:W3:Y:S01]  /*3dd0*/  LDCU UR8, c[0x0][0x3c0] ;  /* 0x00007800ff0877ac */ /* 0x000ee20008000800 */
[C---:B-1----:R-:W-:Y:S02]  /*3de0*/  IADD3 R30, P0, PT, R4.reuse, UR12, RZ ;  /* 0x0000000c041e7c10 */ /* 0x042fe4000ff1e0ff */
[----:B------:R-:W-:-:S02]  /*3df0*/  IADD3 R12, P2, PT, R4, UR14, RZ ;  /* 0x0000000e040c7c10 */ /* 0x000fc4000ff5e0ff */
[----:B0-----:R-:W-:Y:S02]  /*3e00*/  IADD3 R14, P1, PT, R4, UR6, RZ ;  /* 0x00000006040e7c10 */ /* 0x001fe4000ff3e0ff */
[C---:B------:R-:W-:Y:S02]  /*3e10*/  IADD3.X R31, PT, PT, R5.reuse, UR13, RZ, P0, !PT ;  /* 0x0000000d051f7c10 */ /* 0x040fe400087fe4ff */
[C---:B------:R-:W-:Y:S02]  /*3e20*/  IADD3.X R15, PT, PT, R5.reuse, UR7, RZ, P1, !PT ;  /* 0x00000007050f7c10 */ /* 0x040fe40008ffe4ff */
[----:B--23--:R-:W-:-:S07]  /*3e30*/  IADD3.X R13, PT, PT, R5, UR15, RZ, P2, !PT ;  /* 0x0000000f050d7c10 */ /* 0x00cfce00097fe4ff */
.L_x_156:
[----:B------:R-:W2:Y:S04]  /*3e40*/  LDG.E R27, desc[UR10][R20.64] ;  /* 0x0000000a141b7981 */ /* 0x000ea8000c1e1900 */
[----:B------:R-:W2:Y:S04]  /*3e50*/  LDG.E R4, desc[UR10][R12.64+-0x4] ;  /* 0xfffffc0a0c047981 */ /* 0x000ea8000c1e1900 */
[----:B------:R-:W3:Y:S04]  /*3e60*/  LDG.E R7, desc[UR10][R22.64] ;  /* 0x0000000a16077981 */ /* 0x000ee8000c1e1900 */
[----:B------:R-:W3:Y:S04]  /*3e70*/  LDG.E R0, desc[UR10][R30.64+-0x4] ;  /* 0xfffffc0a1e007981 */ /* 0x000ee8000c1e1900 */
[----:B------:R-:W4:Y:S04]  /*3e80*/  LDG.E R6, desc[UR10][R18.64] ;  /* 0x0000000a12067981 */ /* 0x000f28000c1e1900 */
[----:B0-----:R-:W4:Y:S01]  /*3e90*/  LDG.E R3, desc[UR10][R14.64+-0x4] ;  /* 0xfffffc0a0e037981 */ /* 0x001f22000c1e1900 */
[----:B------:R-:W-:Y:S01]  /*3ea0*/  IADD3 R11, PT, PT, R11, 0x2, RZ ;  /* 0x000000020b0b7810 */ /* 0x000fe20007ffe0ff */
[----:B------:R-:W-:Y:S03]  /*3eb0*/  BSSY.RECONVERGENT B0, `(.L_x_114) ;  /* 0x0000014000007945 */ /* 0x000fe60003800200 */
[----:B------:R-:W-:Y:S01]  /*3ec0*/  ISETP.NE.AND P2, PT, R11, RZ, PT ;  /* 0x000000ff0b00720c */ /* 0x000fe20003f45270 */
[----:B--2---:R-:W-:Y:S01]  /*3ed0*/  FADD R4, R4, -R27 ;  /* 0x8000001b04047221 */ /* 0x004fe20000000000 */
[----:B---3--:R-:W-:-:S03]  /*3ee0*/  FADD R5, R0, -R7 ;  /* 0x8000000700057221 */ /* 0x008fc60000000000 */
[----:B------:R-:W-:-:S04]  /*3ef0*/  FMUL R0, R4, R4 ;  /* 0x0000000404007220 */ /* 0x000fc80000400000 */
[----:B------:R-:W-:Y:S01]  /*3f00*/  FFMA R0, R5, R5, R0 ;  /* 0x0000000505007223 */ /* 0x000fe20000000000 */
[----:B----4-:R-:W-:-:S04]  /*3f10*/  FADD R3, R3, -R6 ;  /* 0x8000000603037221 */ /* 0x010fc80000000000 */
[----:B------:R-:W-:-:S04]  /*3f20*/  FFMA R8, R3, R3, R0 ;  /* 0x0000000303087223 */ /* 0x000fc80000000000 */
[----:B------:R0:W1:Y:S01]  /*3f30*/  MUFU.RSQ R9, R8 ;  /* 0x0000000800097308 */ /* 0x0000620000001400 */
[----:B------:R-:W-:-:S04]  /*3f40*/  IADD3 R0, PT, PT, R8, -0xd000000, RZ ;  /* 0xf300000008007810 */ /* 0x000fc80007ffe0ff */
[----:B------:R-:W-:-:S13]  /*3f50*/  ISETP.GT.U32.AND P0, PT, R0, 0x727fffff, PT ;  /* 0x727fffff0000780c */ /* 0x000fda0003f04070 */
[----:B01----:R-:W-:Y:S05]  /*3f60*/  @!P0 BRA `(.L_x_115) ;  /* 0x0000000000108947 */ /* 0x003fea0003800000 */
[----:B------:R-:W-:-:S07]  /*3f70*/  MOV R0, 0x3f90 ;  /* 0x00003f9000007802 */ /* 0x000fce0000000f00 */
[----:B------:R-:W-:Y:S05]  /*3f80*/  CALL.REL.NOINC `($__internal_0_$__cuda_sm20_sqrt_rn_f32_slowpath) ;  /* 0x0000001400147944 */ /* 0x000fea0003c00000 */
[----:B------:R-:W-:Y:S01]  /*3f90*/  MOV R10, R24 ;  /* 0x00000018000a7202 */ /* 0x000fe20000000f00 */
[----:B------:R-:W-:Y:S06]  /*3fa0*/  BRA `(.L_x_116) ;  /* 0x0000000000107947 */ /* 0x000fec0003800000 */
.L_x_115:
[----:B------:R-:W-:Y:S01]  /*3fb0*/  FMUL.FTZ R10, R8, R9 ;  /* 0x00000009080a7220 */ /* 0x000fe20000410000 */
[----:B------:R-:W-:-:S03]  /*3fc0*/  FMUL.FTZ R0, R9, 0.5 ;  /* 0x3f00000009007820 */ /* 0x000fc60000410000 */
[----:B------:R-:W-:-:S04]  /*3fd0*/  FFMA R9, -R10, R10, R8 ;  /* 0x0000000a0a097223 */ /* 0x000fc80000000108 */
[----:B------:R-:W-:-:S07]  /*3fe0*/  FFMA R10, R9, R0, R10 ;  /* 0x00000000090a7223 */ /* 0x000fce000000000a */
.L_x_116:
[----:B------:R-:W-:Y:S05]  /*3ff0*/  BSYNC.RECONVERGENT B0 ;  /* 0x0000000000007941 */ /* 0x000fea0003800200 */
.L_x_114:
        /* <DEDUP_REMOVED lines=19> */
.L_x_120:
[----:B------:R-:W-:Y:S05]  /*4130*/  BSYNC.RECONVERGENT B3 ;  /* 0x0000000000037941 */ /* 0x000fea0003800200 */
.L_x_119:
[----:B------:R-:W-:Y:S01]  /*4140*/  FMUL R0, R0, R0 ;  /* 0x0000000000007220 */ /* 0x000fe20000400000 */
[----:B------:R-:W0:Y:S01]  /*4150*/  MUFU.RCP R9, R10 ;  /* 0x0000000a00097308 */ /* 0x000e220000001000 */
[----:B------:R-:W-:Y:S02]  /*4160*/  BSSY.RECONVERGENT B3, `(.L_x_121) ;  /* 0x0000013000037945 */ /* 0x000fe40003800200 */
[----:B------:R-:W-:-:S04]  /*4170*/  FMUL R7, R0, R0 ;  /* 0x0000000000077220 */ /* 0x000fc80000400000 */
[----:B------:R-:W-:-:S04]  /*4180*/  FMUL R7, R0, R7 ;  /* 0x0000000700077220 */ /* 0x000fc80000400000 */
[----:B------:R-:W-:-:S04]  /*4190*/  FMUL R0, R7, R7 ;  /* 0x0000000707007220 */ /* 0x000fc80000400000 */
[----:B------:R-:W-:-:S04]  /*41a0*/  FFMA R0, R7, R7, R0 ;  /* 0x0000000707007223 */ /* 0x000fc80000000000 */
[----:B------:R-:W-:Y:S01]  /*41b0*/  FADD R7, -R7, R0 ;  /* 0x0000000007077221 */ /* 0x000fe20000000100 */
[----:B0-----:R-:W-:-:S03]  /*41c0*/  FFMA R0, R9, -R10, 1 ;  /* 0x3f80000009007423 */ /* 0x001fc6000000080a */
        /* <DEDUP_REMOVED lines=12> */
.L_x_122:
[----:B------:R-:W-:Y:S05]  /*4290*/  BSYNC.RECONVERGENT B3 ;  /* 0x0000000000037941 */ /* 0x000fea0003800200 */
.L_x_121:
        /* <DEDUP_REMOVED lines=14> */
.L_x_124:
[----:B------:R-:W-:Y:S05]  /*4380*/  BSYNC.RECONVERGENT B3 ;  /* 0x0000000000037941 */ /* 0x000fea0003800200 */
.L_x_123:
        /* <DEDUP_REMOVED lines=14> */
.L_x_126:
[----:B------:R-:W-:Y:S05]  /*4470*/  BSYNC.RECONVERGENT B3 ;  /* 0x0000000000037941 */ /* 0x000fea0003800200 */
.L_x_125:
        /* <DEDUP_REMOVED lines=14> */
.L_x_128:
[----:B------:R-:W-:Y:S05]  /*4560*/  BSYNC.RECONVERGENT B3 ;  /* 0x0000000000037941 */ /* 0x000fea0003800200 */
.L_x_127:
        /* <DEDUP_REMOVED lines=16> */
.L_x_130:
[----:B------:R-:W-:Y:S05]  /*4670*/  BSYNC.RECONVERGENT B3 ;  /* 0x0000000000037941 */ /* 0x000fea0003800200 */
.L_x_129:
        /* <DEDUP_REMOVED lines=16> */
.L_x_132:
[----:B------:R-:W-:Y:S05]  /*4780*/  BSYNC.RECONVERGENT B3 ;  /* 0x0000000000037941 */ /* 0x000fea0003800200 */
.L_x_131:
        /* <DEDUP_REMOVED lines=16> */
.L_x_134:
[----:B------:R-:W-:Y:S05]  /*4890*/  BSYNC.RECONVERGENT B3 ;  /* 0x0000000000037941 */ /* 0x000fea0003800200 */
.L_x_133:
[----:B------:R-:W2:Y:S02]  /*48a0*/  LDG.E R3, desc[UR10][R32.64] ;  /* 0x0000000a20037981 */ /* 0x000ea4000c1e1900 */
[----:B--2---:R-:W-:-:S05]  /*48b0*/  FADD R3, R3, R0 ;  /* 0x0000000003037221 */ /* 0x004fca0000000000 */
[----:B------:R0:W-:Y:S04]  /*48c0*/  STG.E desc[UR10][R32.64], R3 ;  /* 0x0000000320007986 */ /* 0x0001e8000c10190a */
[----:B------:R0:W5:Y:S04]  /*48d0*/  LDG.E R7, desc[UR10][R22.64] ;  /* 0x0000000a16077981 */ /* 0x000168000c1e1900 */
[----:B------:R0:W5:Y:S04]  /*48e0*/  LDG.E R27, desc[UR10][R20.64] ;  /* 0x0000000a141b7981 */ /* 0x000168000c1e1900 */
[----:B------:R0:W5:Y:S02]  /*48f0*/  LDG.E R6, desc[UR10][R18.64] ;  /* 0x0000000a12067981 */ /* 0x000164000c1e1900 */
.L_x_118:
[----:B------:R-:W-:Y:S05]  /*4900*/  BSYNC.RECONVERGENT B2 ;  /* 0x0000000000027941 */ /* 0x000fea0003800200 */
.L_x_117:
[----:B------:R-:W2:Y:S04]  /*4910*/  LDG.E R4, desc[UR10][R12.64] ;  /* 0x0000000a0c047981 */ /* 0x000ea8000c1e1900 */
[----:B------:R-:W3:Y:S04]  /*4920*/  LDG.E R0, desc[UR10][R30.64] ;  /* 0x0000000a1e007981 */ /* 0x000ee8000c1e1900 */
[----:B0-----:R-:W4:Y:S01]  /*4930*/  LDG.E R3, desc[UR10][R14.64] ;  /* 0x0000000a0e037981 */ /* 0x001f22000c1e1900 */
        /* <DEDUP_REMOVED lines=15> */
.L_x_136:
[----:B------:R-:W-:Y:S01]  /*4a30*/  FMUL.FTZ R10, R8, R7 ;  /* 0x00000007080a7220 */ /* 0x000fe20000410000 */
[----:B------:R-:W-:-:S03]  /*4a40*/  FMUL.FTZ R0, R7, 0.5 ;  /* 0x3f00000007007820 */ /* 0x000fc60000410000 */
[----:B------:R-:W-:-:S04]  /*4a50*/  FFMA R7, -R10, R10, R8 ;  /* 0x0000000a0a077223 */ /* 0x000fc80000000108 */
[----:B------:R-:W-:-:S07]  /*4a60*/  FFMA R10, R7, R0, R10 ;  /* 0x00000000070a7223 */ /* 0x000fce000000000a */
.L_x_137:
[----:B------:R-:W-:Y:S05]  /*4a70*/  BSYNC.RECONVERGENT B0 ;  /* 0x0000000000007941 */ /* 0x000fea0003800200 */
.L_x_135:
        /* <DEDUP_REMOVED lines=19> */
.L_x_141:
[----:B------:R-:W-:Y:S05]  /*4bb0*/  BSYNC.RECONVERGENT B3 ;  /* 0x0000000000037941 */ /* 0x000fea0003800200 */
.L_x_140:
        /* <DEDUP_REMOVED lines=21> */
.L_x_143:
[----:B------:R-:W-:Y:S05]  /*4d10*/  BSYNC.RECONVERGENT B3 ;  /* 0x0000000000037941 */ /* 0x000fea0003800200 */
.L_x_142:
        /* <DEDUP_REMOVED lines=14> */
.L_x_145:
[----:B------:R-:W-:Y:S05]  /*4e00*/  BSYNC.RECONVERGENT B3 ;  /* 0x0000000000037941 */ /* 0x000fea0003800200 */
.L_x_144:
        /* <DEDUP_REMOVED lines=14> */
.L_x_147:
[----:B------:R-:W-:Y:S05]  /*4ef0*/  BSYNC.RECONVERGENT B3 ;  /* 0x0000000000037941 */ /* 0x000fea0003800200 */
.L_x_146:
        /* <DEDUP_REMOVED lines=14> */
.L_x_149:
[----:B------:R-:W-:Y:S05]  /*4fe0*/  BSYNC.RECONVERGENT B3 ;  /* 0x0000000000037941 */ /* 0x000fea0003800200 */
.L_x_148:
        /* <DEDUP_REMOVED lines=16> */
.L_x_151:
[----:B------:R-:W-:Y:S05]  /*50f0*/  BSYNC.RECONVERGENT B3 ;  /* 0x0000000000037941 */ /* 0x000fea0003800200 */
.L_x_150:
        /* <DEDUP_REMOVED lines=16> */
.L_x_153:
[----:B------:R-:W-:Y:S05]  /*5200*/  BSYNC.RECONVERGENT B3 ;  /* 0x0000000000037941 */ /* 0x000fea0003800200 */
.L_x_152:
        /* <DEDUP_REMOVED lines=16> */
.L_x_155:
[----:B------:R-:W-:Y:S05]  /*5310*/  BSYNC.RECONVERGENT B3 ;  /* 0x0000000000037941 */ /* 0x000fea0003800200 */
.L_x_154:
[----:B------:R-:W2:Y:S02]  /*5320*/  LDG.E R3, desc[UR10][R32.64] ;  /* 0x0000000a20037981 */ /* 0x000ea4000c1e1900 */
[----:B--2---:R-:W-:-:S05]  /*5330*/  FADD R3, R3, R0 ;  /* 0x0000000003037221 */ /* 0x004fca0000000000 */
[----:B------:R0:W-:Y:S02]  /*5340*/  STG.E desc[UR10][R32.64], R3 ;  /* 0x0000000320007986 */ /* 0x0001e4000c10190a */
.L_x_139:
[----:B------:R-:W-:Y:S05]  /*5350*/  BSYNC.RECONVERGENT B2 ;  /* 0x0000000000027941 */ /* 0x000fea0003800200 */
.L_x_138:
[----:B------:R-:W-:Y:S02]  /*5360*/  IADD3 R30, P0, PT, R30, 0x8, RZ ;  /* 0x000000081e1e7810 */ /* 0x000fe40007f1e0ff */
[----:B------:R-:W-:Y:S02]  /*5370*/  IADD3 R14, P1, PT, R14, 0x8, RZ ;  /* 0x000000080e0e7810 */ /* 0x000fe40007f3e0ff */
[----:B------:R-:W-:Y:S02]  /*5380*/  IADD3 R12, P3, PT, R12, 0x8, RZ ;  /* 0x000000080c0c7810 */ /* 0x000fe40007f7e0ff */
[----:B------:R-:W-:Y:S02]  /*5390*/  IADD3.X R31, PT, PT, RZ, R31, RZ, P0, !PT ;  /* 0x0000001fff1f7210 */ /* 0x000fe400007fe4ff */
[----:B------:R-:W-:Y:S02]  /*53a0*/  IADD3.X R15, PT, PT, RZ, R15, RZ, P1, !PT ;  /* 0x0000000fff0f7210 */ /* 0x000fe40000ffe4ff */
[----:B------:R-:W-:Y:S01]  /*53b0*/  IADD3.X R13, PT, PT, RZ, R13, RZ, P3, !PT ;  /* 0x0000000dff0d7210 */ /* 0x000fe20001ffe4ff */
[----:B------:R-:W-:Y:S06]  /*53c0*/  @P2 BRA `(.L_x_156) ;  /* 0xffffffe8009c2947 */ /* 0x000fec000383ffff */
[----:B------:R-:W-:Y:S05]  /*53d0*/  EXIT ;  /* 0x000000000000794d */ /* 0x000fea0003800000 */
        .weak           $__internal_0_$__cuda_sm20_sqrt_rn_f32_slowpath
        .type           $__internal_0_$__cuda_sm20_sqrt_rn_f32_slowpath,@function
        .size           $__internal_0_$__cuda_sm20_sqrt_rn_f32_slowpath,($__internal_1_$__cuda_sm3x_div_rn_noftz_f32_slowpath - $__internal_0_$__cuda_sm20_sqrt_rn_f32_slowpath)
$__internal_0_$__cuda_sm20_sqrt_rn_f32_slowpath:
[----:B------:R-:W-:-:S13]  /*53e0*/  LOP3.LUT P0, RZ, R8, 0x7fffffff, RZ, 0xc0, !PT ;  /* 0x7fffffff08ff7812 */ /* 0x000fda000780c0ff */
[----:B------:R-:W-:Y:S01]  /*53f0*/  @!P0 MOV R24, R8 ;  /* 0x0000000800188202 */ /* 0x000fe20000000f00 */
[----:B------:R-:W-:Y:S06]  /*5400*/  @!P0 BRA `(.L_x_157) ;  /* 0x0000000000408947 */ /* 0x000fec0003800000 */
[----:B------:R-:W-:-:S13]  /*5410*/  FSETP.GEU.FTZ.AND P0, PT, R8, RZ, PT ;  /* 0x000000ff0800720b */ /* 0x000fda0003f1e000 */
[----:B------:R-:W-:Y:S01]  /*5420*/  @!P0 MOV R24, 0x7fffffff ;  /* 0x7fffffff00188802 */ /* 0x000fe20000000f00 */
[----:B------:R-:W-:Y:S06]  /*5430*/  @!P0 BRA `(.L_x_157) ;  /* 0x0000000000348947 */ /* 0x000fec0003800000 */
[----:B------:R-:W-:-:S13]  /*5440*/  FSETP.GTU.FTZ.AND P0, PT, |R8|, +INF , PT ;  /* 0x7f8000000800780b */ /* 0x000fda0003f1c200 */
[----:B------:R-:W-:Y:S01]  /*5450*/  @P0 FADD.FTZ R24, R8, 1 ;  /* 0x3f80000008180421 */ /* 0x000fe20000010000 */
[----:B------:R-:W-:Y:S06]  /*5460*/  @P0 BRA `(.L_x_157) ;  /* 0x0000000000280947 */ /* 0x000fec0003800000 */
[----:B------:R-:W-:-:S13]  /*5470*/  FSETP.NEU.FTZ.AND P0, PT, |R8|, +INF , PT ;  /* 0x7f8000000800780b */ /* 0x000fda0003f1d200 */
[----:B------:R-:W-:-:S04]  /*5480*/  @P0 FFMA R26, R8, 1.84467440737095516160e+19, RZ ;  /* 0x5f800000081a0823 */ /* 0x000fc800000000ff */
[----:B------:R-:W0:Y:S02]  /*5490*/  @P0 MUFU.RSQ R25, R26 ;  /* 0x0000001a00190308 */ /* 0x000e240000001400 */
[----:B0-----:R-:W-:Y:S01]  /*54a0*/  @P0 FMUL.FTZ R24, R26, R25 ;  /* 0x000000191a180220 */ /* 0x001fe20000410000 */
[----:B------:R-:W-:-:S03]  /*54b0*/  @P0 FMUL.FTZ R25, R25, 0.5 ;  /* 0x3f00000019190820 */ /* 0x000fc60000410000 */
[----:B------:R-:W-:-:S04]  /*54c0*/  @P0 FADD.FTZ R9, -R24, -RZ ;  /* 0x800000ff18090221 */ /* 0x000fc80000010100 */
[----:B------:R-:W-:-:S04]  /*54d0*/  @P0 FFMA R9, R24, R9, R26 ;  /* 0x0000000918090223 */ /* 0x000fc8000000001a */
[----:B------:R-:W-:Y:S01]  /*54e0*/  @P0 FFMA R9, R9, R25, R24 ;  /* 0x0000001909090223 */ /* 0x000fe20000000018 */
[----:B------:R-:W-:-:S03]  /*54f0*/  @!P0 MOV R24, R8 ;  /* 0x0000000800188202 */ /* 0x000fc60000000f00 */
[----:B------:R-:W-:-:S07]  /*5500*/  @P0 FMUL.FTZ R24, R9, 2.3283064365386962891e-10 ;  /* 0x2f80000009180820 */ /* 0x000fce0000410000 */
.L_x_157:
[----:B------:R-:W-:Y:S01]  /*5510*/  HFMA2 R9, -RZ, RZ, 0, 0 ;  /* 0x00000000ff097431 */ /* 0x000fe200000001ff */
[----:B------:R-:W-:-:S04]  /*5520*/  MOV R8, R0 ;  /* 0x0000000000087202 */ /* 0x000fc80000000f00 */
[----:B------:R-:W-:Y:S05]  /*5530*/  RET.REL.NODEC R8 `(_Z12naive_kerneliPfS_S_S_S_S_S_ffffS_S_S_) ;  /* 0xffffffa808b07950 */ /* 0x000fea0003c3ffff */
        .weak           $__internal_1_$__cuda_sm3x_div_rn_noftz_f32_slowpath
        .type           $__internal_1_$__cuda_sm3x_div_rn_noftz_f32_slowpath,@function
        .size           $__internal_1_$__cuda_sm3x_div_rn_noftz_f32_slowpath,(.L_x_171 - $__internal_1_$__cuda_sm3x_div_rn_noftz_f32_slowpath)
$__internal_1_$__cuda_sm3x_div_rn_noftz_f32_slowpath:
[----:B------:R-:W-:Y:S01]  /*5540*/  SHF.R.U32.HI R9, RZ, 0x17, R28 ;  /* 0x00000017ff097819 */ /* 0x000fe2000001161c */
[----:B------:R-:W-:Y:S01]  /*5550*/  BSSY.RECONVERGENT B0, `(.L_x_158) ;  /* 0x0000062000007945 */ /* 0x000fe20003800200 */
[----:B------:R-:W-:Y:S02]  /*5560*/  SHF.R.U32.HI R26, RZ, 0x17, R0 ;  /* 0x00000017ff1a7819 */ /* 0x000fe40000011600 */
[----:B------:R-:W-:Y:S02]  /*5570*/  LOP3.LUT R9, R9, 0xff, RZ, 0xc0, !PT ;  /* 0x000000ff09097812 */ /* 0x000fe400078ec0ff */
[----:B------:R-:W-:Y:S02]  /*5580*/  LOP3.LUT R26, R26, 0xff, RZ, 0xc0, !PT ;  /* 0x000000ff1a1a7812 */ /* 0x000fe400078ec0ff */
[----:B------:R-:W-:Y:S02]  /*5590*/  IADD3 R25, PT, PT, R9, -0x1, RZ ;  /* 0xffffffff09197810 */ /* 0x000fe40007ffe0ff */
[----:B------:R-:W-:-:S02]  /*55a0*/  IADD3 R27, PT, PT, R26, -0x1, RZ ;  /* 0xffffffff1a1b7810 */ /* 0x000fc40007ffe0ff */
[----:B------:R-:W-:-:S04]  /*55b0*/  ISETP.GT.U32.AND P0, PT, R25, 0xfd, PT ;  /* 0x000000fd1900780c */ /* 0x000fc80003f04070 */
[----:B------:R-:W-:-:S13]  /*55c0*/  ISETP.GT.U32.OR P0, PT, R27, 0xfd, P0 ;  /* 0x000000fd1b00780c */ /* 0x000fda0000704470 */
[----:B------:R-:W-:Y:S01]  /*55d0*/  @!P0 MOV R24, RZ ;  /* 0x000000ff00188202 */ /* 0x000fe20000000f00 */
[----:B------:R-:W-:Y:S06]  /*55e0*/  @!P0 BRA `(.L_x_159) ;  /* 0x00000000005c8947 */ /* 0x000fec0003800000 */
[----:B------:R-:W-:Y:S02]  /*55f0*/  FSETP.GTU.FTZ.AND P0, PT, |R0|, +INF , PT ;  /* 0x7f8000000000780b */ /* 0x000fe40003f1c200 */
[----:B------:R-:W-:-:S04]  /*5600*/  FSETP.GTU.FTZ.AND P1, PT, |R28|, +INF , PT ;  /* 0x7f8000001c00780b */ /* 0x000fc80003f3c200 */
[----:B------:R-:W-:-:S13]  /*5610*/  PLOP3.LUT P0, PT, P0, P1, PT, 0xf8, 0x8f ;  /* 0x00000000008f781c */ /* 0x000fda0000703f70 */
[----:B------:R-:W-:Y:S05]  /*5620*/  @P0 BRA `(.L_x_160) ;  /* 0x00000004004c0947 */ /* 0x000fea0003800000 */
[----:B------:R-:W-:-:S13]  /*5630*/  LOP3.LUT P0, RZ, R28, 0x7fffffff, R0, 0xc8, !PT ;  /* 0x7fffffff1cff7812 */ /* 0x000fda000780c800 */
[----:B------:R-:W-:Y:S05]  /*5640*/  @!P0 BRA `(.L_x_161) ;  /* 0x00000004003c8947 */ /* 0x000fea0003800000 */
[----:B------:R-:W-:Y:S02]  /*5650*/  FSETP.NEU.FTZ.AND P3, PT, |R0|, +INF , PT ;  /* 0x7f8000000000780b */ /* 0x000fe40003f7d200 */
[----:B------:R-:W-:Y:S02]  /*5660*/  FSETP.NEU.FTZ.AND P1, PT, |R28|, +INF , PT ;  /* 0x7f8000001c00780b */ /* 0x000fe40003f3d200 */
[----:B------:R-:W-:-:S11]  /*5670*/  FSETP.NEU.FTZ.AND P0, PT, |R0|, +INF , PT ;  /* 0x7f8000000000780b */ /* 0x000fd60003f1d200 */
[----:B------:R-:W-:Y:S05]  /*5680*/  @!P1 BRA !P3, `(.L_x_161) ;  /* 0x00000004002c9947 */ /* 0x000fea0005800000 */
[----:B------:R-:W-:-:S04]  /*5690*/  LOP3.LUT P3, RZ, R0, 0x7fffffff, RZ, 0xc0, !PT ;  /* 0x7fffffff00ff7812 */ /* 0x000fc8000786c0ff */
[----:B------:R-:W-:-:S13]  /*56a0*/  PLOP3.LUT P1, PT, P1, P3, PT, 0x2f, 0xf2 ;  /* 0x0000000000f2781c */ /* 0x000fda0000f26577 */
[----:B------:R-:W-:Y:S05]  /*56b0*/  @P1 BRA `(.L_x_162) ;  /* 0x0000000400181947 */ /* 0x000fea0003800000 */
[----:B------:R-:W-:-:S04]  /*56c0*/  LOP3.LUT P1, RZ, R28, 0x7fffffff, RZ, 0xc0, !PT ;  /* 0x7fffffff1cff7812 */ /* 0x000fc8000782c0ff */
[----:B------:R-:W-:-:S13]  /*56d0*/  PLOP3.LUT P0, PT, P0, P1, PT, 0x2f, 0xf2 ;  /* 0x0000000000f2781c */ /* 0x000fda0000702577 */
[----:B------:R-:W-:Y:S05]  /*56e0*/  @P0 BRA `(.L_x_163) ;  /* 0x0000000400000947 */ /* 0x000fea0003800000 */
[----:B------:R-:W-:Y:S02]  /*56f0*/  ISETP.GE.AND P0, PT, R27, RZ, PT ;  /* 0x000000ff1b00720c */ /* 0x000fe40003f06270 */
[----:B------:R-:W-:-:S11]  /*5700*/  ISETP.GE.AND P1, PT, R25, RZ, PT ;  /* 0x000000ff1900720c */ /* 0x000fd60003f26270 */
[----:B------:R-:W-:Y:S01]  /*5710*/  @P0 MOV R24, RZ ;  /* 0x000000ff00180202 */ /* 0x000fe20000000f00 */
[----:B------:R-:W-:Y:S01]  /*5720*/  @!P0 FFMA R0, R0, 1.84467440737095516160e+19, RZ ;  /* 0x5f80000000008823 */ /* 0x000fe200000000ff */
[----:B------:R-:W-:Y:S01]  /*5730*/  @!P0 MOV R24, 0xffffffc0 ;  /* 0xffffffc000188802 */ /* 0x000fe20000000f00 */
[----:B------:R-:W-:-:S03]  /*5740*/  @!P1 FFMA R28, R28, 1.84467440737095516160e+19, RZ ;  /* 0x5f8000001c1c9823 */ /* 0x000fc600000000ff */
[----:B------:R-:W-:-:S07]  /*5750*/  @!P1 IADD3 R24, PT, PT, R24, 0x40, RZ ;  /* 0x0000004018189810 */ /* 0x000fce0007ffe0ff */
.L_x_159:
[----:B------:R-:W-:Y:S01]  /*5760*/  LEA R27, R9, 0xc0800000, 0x17 ;  /* 0xc0800000091b7811 */ /* 0x000fe200078eb8ff */
[----:B------:R-:W-:Y:S01]  /*5770*/  BSSY.RECONVERGENT B1, `(.L_x_164) ;  /* 0x0000036000017945 */ /* 0x000fe20003800200 */
[----:B------:R-:W-:Y:S02]  /*5780*/  IADD3 R26, PT, PT, R26, -0x7f, RZ ;  /* 0xffffff811a1a7810 */ /* 0x000fe40007ffe0ff */
[----:B------:R-:W-:-:S03]  /*5790*/  IADD3 R27, PT, PT, -R27, R28, RZ ;  /* 0x0000001c1b1b7210 */ /* 0x000fc60007ffe1ff */
[----:B------:R-:W-:Y:S01]  /*57a0*/  IMAD R0, R26, -0x800000, R0 ;  /* 0xff8000001a007824 */ /* 0x000fe200078e0200 */
[----:B------:R0:W1:Y:S02]  /*57b0*/  MUFU.RCP R25, R27 ;  /* 0x0000001b00197308 */ /* 0x0000640000001000 */
[----:B0-----:R-:W-:-:S04]  /*57c0*/  FADD.FTZ R27, -R27, -RZ ;  /* 0x800000ff1b1b7221 */ /* 0x001fc80000010100 */
[----:B-1----:R-:W-:-:S04]  /*57d0*/  FFMA R28, R25, R27, 1 ;  /* 0x3f800000191c7423 */ /* 0x002fc8000000001b */
[----:B------:R-:W-:Y:S01]  /*57e0*/  FFMA R25, R25, R28, R25 ;  /* 0x0000001c19197223 */ /* 0x000fe20000000019 */
[----:B------:R-:W-:-:S03]  /*57f0*/  IADD3 R28, PT, PT, R26, 0x7f, -R9 ;  /* 0x0000007f1a1c7810 */ /* 0x000fc60007ffe809 */
[----:B------:R-:W-:-:S04]  /*5800*/  FFMA R26, R0, R25, RZ ;  /* 0x00000019001a7223 */ /* 0x000fc800000000ff */
[----:B------:R-:W-:-:S04]  /*5810*/  FFMA R9, R27, R26, R0 ;  /* 0x0000001a1b097223 */ /* 0x000fc80000000000 */
[----:B------:R-:W-:-:S04]  /*5820*/  FFMA R9, R25, R9, R26 ;  /* 0x0000000919097223 */ /* 0x000fc8000000001a */
[----:B------:R-:W-:Y:S01]  /*5830*/  FFMA R26, R27, R9, R0 ;  /* 0x000000091b1a7223 */ /* 0x000fe20000000000 */
[----:B------:R-:W-:-:S03]  /*5840*/  IADD3 R27, PT, PT, R28, R24, RZ ;  /* 0x000000181c1b7210 */ /* 0x000fc60007ffe0ff */
[----:B------:R-:W-:-:S05]  /*5850*/  FFMA R0, R25, R26, R9 ;  /* 0x0000001a19007223 */ /* 0x000fca0000000009 */
[----:B------:R-:W-:-:S04]  /*5860*/  SHF.R.U32.HI R24, RZ, 0x17, R0 ;  /* 0x00000017ff187819 */ /* 0x000fc80000011600 */
[----:B------:R-:W-:-:S04]  /*5870*/  LOP3.LUT R24, R24, 0xff, RZ, 0xc0, !PT ;  /* 0x000000ff18187812 */ /* 0x000fc800078ec0ff */
[----:B------:R-:W-:-:S04]  /*5880*/  IADD3 R24, PT, PT, R24, R27, RZ ;  /* 0x0000001b18187210 */ /* 0x000fc80007ffe0ff */
[----:B------:R-:W-:-:S04]  /*5890*/  IADD3 R28, PT, PT, R24, -0x1, RZ ;  /* 0xffffffff181c7810 */ /* 0x000fc80007ffe0ff */
[----:B------:R-:W-:-:S13]  /*58a0*/  ISETP.GE.U32.AND P0, PT, R28, 0xfe, PT ;  /* 0x000000fe1c00780c */ /* 0x000fda0003f06070 */
[----:B------:R-:W-:Y:S05]  /*58b0*/  @!P0 BRA `(.L_x_165) ;  /* 0x0000000000808947 */ /* 0x000fea0003800000 */
[----:B------:R-:W-:-:S13]  /*58c0*/  ISETP.GT.AND P0, PT, R24, 0xfe, PT ;  /* 0x000000fe1800780c */ /* 0x000fda0003f04270 */
[----:B------:R-:W-:Y:S05]  /*58d0*/  @P0 BRA `(.L_x_166) ;  /* 0x00000000006c0947 */ /* 0x000fea0003800000 */
[----:B------:R-:W-:-:S13]  /*58e0*/  ISETP.GE.AND P0, PT, R24, 0x1, PT ;  /* 0x000000011800780c */ /* 0x000fda0003f06270 */
[----:B------:R-:W-:Y:S05]  /*58f0*/  @P0 BRA `(.L_x_167) ;  /* 0x0000000000740947 */ /* 0x000fea0003800000 */
[----:B------:R-:W-:Y:S02]  /*5900*/  ISETP.GE.AND P0, PT, R24, -0x18, PT ;  /* 0xffffffe81800780c */ /* 0x000fe40003f06270 */
[----:B------:R-:W-:-:S11]  /*5910*/  LOP3.LUT R0, R0, 0x80000000, RZ, 0xc0, !PT ;  /* 0x8000000000007812 */ /* 0x000fd600078ec0ff */
[----:B------:R-:W-:Y:S05]  /*5920*/  @!P0 BRA `(.L_x_167) ;  /* 0x0000000000688947 */ /* 0x000fea0003800000 */
[CCC-:B------:R-:W-:Y:S01]  /*5930*/  FFMA.RZ R27, R25.reuse, R26.reuse, R9.reuse ;  /* 0x0000001a191b7223 */ /* 0x1c0fe2000000c009 */
[CCC-:B------:R-:W-:Y:S01]  /*5940*/  FFMA.RP R28, R25.reuse, R26.reuse, R9.reuse ;  /* 0x0000001a191c7223 */ /* 0x1c0fe20000008009 */
[----:B------:R-:W-:Y:S01]  /*5950*/  FFMA.RM R9, R25, R26, R9 ;  /* 0x0000001a19097223 */ /* 0x000fe20000004009 */
[----:B------:R-:W-:Y:S02]  /*5960*/  ISETP.NE.AND P3, PT, R24, RZ, PT ;  /* 0x000000ff1800720c */ /* 0x000fe40003f65270 */
[----:B------:R-:W-:Y:S02]  /*5970*/  LOP3.LUT R27, R27, 0x7fffff, RZ, 0xc0, !PT ;  /* 0x007fffff1b1b7812 */ /* 0x000fe400078ec0ff */
[----:B------:R-:W-:Y:S02]  /*5980*/  FSETP.NEU.FTZ.AND P0, PT, R28, R9, PT ;  /* 0x000000091c00720b */ /* 0x000fe40003f1d000 */
[----:B------:R-:W-:Y:S02]  /*5990*/  IADD3 R9, PT, PT, R24, 0x20, RZ ;  /* 0x0000002018097810 */ /* 0x000fe40007ffe0ff */
[----:B------:R-:W-:-:S02]  /*59a0*/  LOP3.LUT R27, R27, 0x800000, RZ, 0xfc, !PT ;  /* 0x008000001b1b7812 */ /* 0x000fc400078efcff */
[C---:B------:R-:W-:Y:S02]  /*59b0*/  ISETP.NE.AND P1, PT, R24.reuse, RZ, PT ;  /* 0x000000ff1800720c */ /* 0x040fe40003f25270 */
[----:B------:R-:W-:Y:S02]  /*59c0*/  IADD3 R24, PT, PT, -R24, RZ, RZ ;  /* 0x000000ff18187210 */ /* 0x000fe40007ffe1ff */
[----:B------:R-:W-:Y:S02]  /*59d0*/  SHF.L.U32 R9, R27, R9, RZ ;  /* 0x000000091b097219 */ /* 0x000fe400000006ff */
[----:B------:R-:W-:Y:S02]  /*59e0*/  SEL R24, R24, RZ, P3 ;  /* 0x000000ff18187207 */ /* 0x000fe40001800000 */
[----:B------:R-:W-:Y:S02]  /*59f0*/  ISETP.NE.AND P1, PT, R9, RZ, P1 ;  /* 0x000000ff0900720c */ /* 0x000fe40000f25270 */
[----:B------:R-:W-:-:S02]  /*5a00*/  SHF.R.U32.HI R27, RZ, R24, R27 ;  /* 0x00000018ff1b7219 */ /* 0x000fc4000001161b */
[----:B------:R-:W-:Y:S02]  /*5a10*/  PLOP3.LUT P0, PT, P0, P1, PT, 0xf8, 0x8f ;  /* 0x00000000008f781c */ /* 0x000fe40000703f70 */
[----:B------:R-:W-:Y:S02]  /*5a20*/  SHF.R.U32.HI R24, RZ, 0x1, R27 ;  /* 0x00000001ff187819 */ /* 0x000fe4000001161b */
[----:B------:R-:W-:-:S04]  /*5a30*/  SEL R9, RZ, 0x1, !P0 ;  /* 0x00000001ff097807 */ /* 0x000fc80004000000 */
[----:B------:R-:W-:-:S04]  /*5a40*/  LOP3.LUT R9, R9, 0x1, R24, 0xf8, !PT ;  /* 0x0000000109097812 */ /* 0x000fc800078ef818 */
[----:B------:R-:W-:-:S04]  /*5a50*/  LOP3.LUT R9, R9, R27, RZ, 0xc0, !PT ;  /* 0x0000001b09097212 */ /* 0x000fc800078ec0ff */
[----:B------:R-:W-:-:S04]  /*5a60*/  IADD3 R9, PT, PT, R24, R9, RZ ;  /* 0x0000000918097210 */ /* 0x000fc80007ffe0ff */
[----:B------:R-:W-:Y:S01]  /*5a70*/  LOP3.LUT R0, R9, R0, RZ, 0xfc, !PT ;  /* 0x0000000009007212 */ /* 0x000fe200078efcff */
[----:B------:R-:W-:Y:S06]  /*5a80*/  BRA `(.L_x_167) ;  /* 0x0000000000107947 */ /* 0x000fec0003800000 */
.L_x_166:
[----:B------:R-:W-:-:S04]  /*5a90*/  LOP3.LUT R0, R0, 0x80000000, RZ, 0xc0, !PT ;  /* 0x8000000000007812 */ /* 0x000fc800078ec0ff */
[----:B------:R-:W-:Y:S01]  /*5aa0*/  LOP3.LUT R0, R0, 0x7f800000, RZ, 0xfc, !PT ;  /* 0x7f80000000007812 */ /* 0x000fe200078efcff */
[----:B------:R-:W-:Y:S06]  /*5ab0*/  BRA `(.L_x_167) ;  /* 0x0000000000047947 */ /* 0x000fec0003800000 */
.L_x_165:
[----:B------:R-:W-:-:S07]  /*5ac0*/  LEA R0, R27, R0, 0x17 ;  /* 0x000000001b007211 */ /* 0x000fce00078eb8ff */
.L_x_167:
[----:B------:R-:W-:Y:S05]  /*5ad0*/  BSYNC.RECONVERGENT B1 ;  /* 0x0000000000017941 */ /* 0x000fea0003800200 */
.L_x_164:
[----:B------:R-:W-:Y:S05]  /*5ae0*/  BRA `(.L_x_168) ;  /* 0x0000000000207947 */ /* 0x000fea0003800000 */
.L_x_163:
[----:B------:R-:W-:-:S04]  /*5af0*/  LOP3.LUT R0, R28, 0x80000000, R0, 0x48, !PT ;  /* 0x800000001c007812 */ /* 0x000fc800078e4800 */
[----:B------:R-:W-:Y:S01]  /*5b00*/  LOP3.LUT R0, R0, 0x7f800000, RZ, 0xfc, !PT ;  /* 0x7f80000000007812 */ /* 0x000fe200078efcff */
[----:B------:R-:W-:Y:S06]  /*5b10*/  BRA `(.L_x_168) ;  /* 0x0000000000147947 */ /* 0x000fec0003800000 */
.L_x_162:
[----:B------:R-:W-:Y:S01]  /*5b20*/  LOP3.LUT R0, R28, 0x80000000, R0, 0x48, !PT ;  /* 0x800000001c007812 */ /* 0x000fe200078e4800 */
[----:B------:R-:W-:Y:S06]  /*5b30*/  BRA `(.L_x_168) ;  /* 0x00000000000c7947 */ /* 0x000fec0003800000 */
.L_x_161:
[----:B------:R-:W0:Y:S01]  /*5b40*/  MUFU.RSQ R0, -QNAN ;  /* 0xffc0000000007908 */ /* 0x000e220000001400 */
[----:B------:R-:W-:Y:S05]  /*5b50*/  BRA `(.L_x_168) ;  /* 0x0000000000047947 */ /* 0x000fea0003800000 */
.L_x_160:
[----:B------:R-:W-:-:S07]  /*5b60*/  FADD.FTZ R0, R0, R28 ;  /* 0x0000001c00007221 */ /* 0x000fce0000010000 */
.L_x_168:
[----:B------:R-:W-:Y:S05]  /*5b70*/  BSYNC.RECONVERGENT B0 ;  /* 0x0000000000007941 */ /* 0x000fea0003800200 */
.L_x_158:
[----:B------:R-:W-:-:S04]  /*5b80*/  HFMA2 R9, -RZ, RZ, 0, 0 ;  /* 0x00000000ff097431 */ /* 0x000fc800000001ff */
[----:B0-----:R-:W-:Y:S05]  /*5b90*/  RET.REL.NODEC R8 `(_Z12naive_kerneliPfS_S_S_S_S_S_ffffS_S_S_) ;  /* 0xffffffa408187950 */ /* 0x001fea0003c3ffff */
.L_x_169:
        /* <DEDUP_REMOVED lines=14> */
.L_x_171:


//--------------------- .nv.shared.reserved.0     --------------------------
	.section	.nv.shared.reserved.0,"aw",@nobits
	.weak		__nv_reservedSMEM_offset_0_alias
	.size		__nv_reservedSMEM_offset_0_alias, 0, 64
	.other		__nv_reservedSMEM_offset_0_alias,@"STO_CUDA_RESERVED_SHARED STV_DEFAULT"
__nv_reservedSMEM_offset_0_alias:
	.zero		0
	.zero		64


//--------------------- .nv.constant0._Z9integrateiPfS_S_S_S_S_S_S_S_fS_S_S_ --------------------------
	.section	.nv.constant0._Z9integrateiPfS_S_S_S_S_S_S_S_fS_S_S_,"a",@progbits
	.sectionflags	@""
	.align	4
.nv.constant0._Z9integrateiPfS_S_S_S_S_S_S_S_fS_S_S_:
	.zero		1008


//--------------------- .nv.constant0._Z12naive_kerneliPfS_S_S_S_S_S_ffffS_S_S_ --------------------------
	.section	.nv.constant0._Z12naive_kerneliPfS_S_S_S_S_S_ffffS_S_S_,"a",@progbits
	.sectionflags	@""
	.align	4
.nv.constant0._Z12naive_kerneliPfS_S_S_S_S_S_ffffS_S_S_:
	.zero		1000


//--------------------- SYMBOLS --------------------------

	.type		.nv.reservedSmem.offset0,@object
	.size		.nv.reservedSmem.offset0,0x4
